//
// Generated by NVIDIA NVVM Compiler
//
// Compiler Build ID: CL-36424714
// Cuda compilation tools, release 13.0, V13.0.88
// Based on NVVM 20.0.0
//

.version 9.0
.target sm_100
.address_size 64

	// .globl	_Z20matrixVectMultKernelPfS_S_i
// _ZZ17MatrixMulKernelV2PfS_S_iE3Mds has been demoted
// _ZZ17MatrixMulKernelV2PfS_S_iE3Nds has been demoted
// _ZZ17MatrixMulKernelV3PfS_S_iE3Mds has been demoted
// _ZZ17MatrixMulKernelV3PfS_S_iE3Nds has been demoted

.visible .entry _Z20matrixVectMultKernelPfS_S_i(
	.param .u64 .ptr .align 1 _Z20matrixVectMultKernelPfS_S_i_param_0,
	.param .u64 .ptr .align 1 _Z20matrixVectMultKernelPfS_S_i_param_1,
	.param .u64 .ptr .align 1 _Z20matrixVectMultKernelPfS_S_i_param_2,
	.param .u32 _Z20matrixVectMultKernelPfS_S_i_param_3
)
{
	.reg .pred 	%p<7>;
	.reg .b32 	%r<38>;
	.reg .b32 	%f<29>;
	.reg .b64 	%rd<23>;

	ld.param.u64 	%rd12, [_Z20matrixVectMultKernelPfS_S_i_param_0];
	ld.param.u64 	%rd13, [_Z20matrixVectMultKernelPfS_S_i_param_1];
	ld.param.u64 	%rd11, [_Z20matrixVectMultKernelPfS_S_i_param_2];
	ld.param.u32 	%r18, [_Z20matrixVectMultKernelPfS_S_i_param_3];
	cvta.to.global.u64 	%rd1, %rd13;
	cvta.to.global.u64 	%rd2, %rd12;
	mov.u32 	%r19, %ntid.x;
	mov.u32 	%r20, %ctaid.x;
	mov.u32 	%r21, %tid.x;
	mad.lo.s32 	%r1, %r19, %r20, %r21;
	mul.lo.s32 	%r35, %r18, %r1;
	mul.lo.s32 	%r22, %r18, %r18;
	setp.ge.s32 	%p1, %r35, %r22;
	@%p1 bra 	$L__BB0_8;
	cvta.to.global.u64 	%rd14, %rd11;
	mul.wide.s32 	%rd15, %r1, 4;
	add.s64 	%rd3, %rd14, %rd15;
	mov.b32 	%r23, 1065353216;
	st.global.u32 	[%rd3], %r23;
	setp.lt.s32 	%p2, %r18, 1;
	@%p2 bra 	$L__BB0_8;
	add.s32 	%r25, %r35, 1;
	add.s32 	%r26, %r35, %r18;
	max.s32 	%r27, %r26, %r25;
	not.b32 	%r28, %r35;
	add.s32 	%r29, %r27, %r28;
	add.s32 	%r30, %r18, -1;
	min.u32 	%r31, %r29, %r30;
	add.s32 	%r3, %r31, 1;
	and.b32  	%r4, %r3, 3;
	setp.lt.u32 	%p3, %r31, 3;
	mov.b32 	%r34, 0;
	mov.f32 	%f27, 0f3F800000;
	@%p3 bra 	$L__BB0_5;
	and.b32  	%r34, %r3, -4;
	neg.s32 	%r32, %r34;
	add.s64 	%rd4, %rd2, 8;
	add.s64 	%rd21, %rd1, 8;
	mov.f32 	%f27, 0f3F800000;
$L__BB0_4:
	mul.wide.s32 	%rd16, %r35, 4;
	add.s64 	%rd17, %rd4, %rd16;
	ld.global.f32 	%f8, [%rd17+-8];
	ld.global.f32 	%f9, [%rd21+-8];
	add.f32 	%f10, %f8, %f9;
	mul.f32 	%f11, %f27, %f10;
	st.global.f32 	[%rd3], %f11;
	ld.global.f32 	%f12, [%rd17+-4];
	ld.global.f32 	%f13, [%rd21+-4];
	add.f32 	%f14, %f12, %f13;
	mul.f32 	%f15, %f11, %f14;
	st.global.f32 	[%rd3], %f15;
	ld.global.f32 	%f16, [%rd17];
	ld.global.f32 	%f17, [%rd21];
	add.f32 	%f18, %f16, %f17;
	mul.f32 	%f19, %f15, %f18;
	st.global.f32 	[%rd3], %f19;
	ld.global.f32 	%f20, [%rd17+4];
	ld.global.f32 	%f21, [%rd21+4];
	add.f32 	%f22, %f20, %f21;
	mul.f32 	%f27, %f19, %f22;
	st.global.f32 	[%rd3], %f27;
	add.s32 	%r35, %r35, 4;
	add.s32 	%r32, %r32, 4;
	add.s64 	%rd21, %rd21, 16;
	setp.ne.s32 	%p4, %r32, 0;
	@%p4 bra 	$L__BB0_4;
$L__BB0_5:
	setp.eq.s32 	%p5, %r4, 0;
	@%p5 bra 	$L__BB0_8;
	mul.wide.u32 	%rd18, %r34, 4;
	add.s64 	%rd22, %rd1, %rd18;
	neg.s32 	%r36, %r4;
$L__BB0_7:
	.pragma "nounroll";
	mul.wide.s32 	%rd19, %r35, 4;
	add.s64 	%rd20, %rd2, %rd19;
	ld.global.f32 	%f23, [%rd20];
	ld.global.f32 	%f24, [%rd22];
	add.f32 	%f25, %f23, %f24;
	mul.f32 	%f27, %f27, %f25;
	st.global.f32 	[%rd3], %f27;
	add.s32 	%r35, %r35, 1;
	add.s64 	%rd22, %rd22, 4;
	add.s32 	%r36, %r36, 1;
	setp.ne.s32 	%p6, %r36, 0;
	@%p6 bra 	$L__BB0_7;
$L__BB0_8:
	ret;

}
	// .globl	_Z15matrixAddKernelPfS_S_i
.visible .entry _Z15matrixAddKernelPfS_S_i(
	.param .u64 .ptr .align 1 _Z15matrixAddKernelPfS_S_i_param_0,
	.param .u64 .ptr .align 1 _Z15matrixAddKernelPfS_S_i_param_1,
	.param .u64 .ptr .align 1 _Z15matrixAddKernelPfS_S_i_param_2,
	.param .u32 _Z15matrixAddKernelPfS_S_i_param_3
)
{
	.reg .pred 	%p<2>;
	.reg .b32 	%r<12>;
	.reg .b32 	%f<4>;
	.reg .b64 	%rd<11>;

	ld.param.u64 	%rd1, [_Z15matrixAddKernelPfS_S_i_param_0];
	ld.param.u64 	%rd2, [_Z15matrixAddKernelPfS_S_i_param_1];
	ld.param.u64 	%rd3, [_Z15matrixAddKernelPfS_S_i_param_2];
	ld.param.u32 	%r3, [_Z15matrixAddKernelPfS_S_i_param_3];
	mov.u32 	%r4, %ctaid.y;
	mov.u32 	%r5, %ntid.y;
	mov.u32 	%r6, %tid.y;
	mad.lo.s32 	%r1, %r4, %r5, %r6;
	mov.u32 	%r7, %ctaid.x;
	mov.u32 	%r8, %ntid.x;
	mov.u32 	%r9, %tid.x;
	mad.lo.s32 	%r2, %r7, %r8, %r9;
	max.s32 	%r10, %r1, %r2;
	setp.ge.s32 	%p1, %r10, %r3;
	@%p1 bra 	$L__BB1_2;
	cvta.to.global.u64 	%rd4, %rd1;
	cvta.to.global.u64 	%rd5, %rd2;
	cvta.to.global.u64 	%rd6, %rd3;
	mad.lo.s32 	%r11, %r3, %r1, %r2;
	mul.wide.s32 	%rd7, %r11, 4;
	add.s64 	%rd8, %rd4, %rd7;
	ld.global.f32 	%f1, [%rd8];
	add.s64 	%rd9, %rd5, %rd7;
	ld.global.f32 	%f2, [%rd9];
	add.f32 	%f3, %f1, %f2;
	add.s64 	%rd10, %rd6, %rd7;
	st.global.f32 	[%rd10], %f3;
$L__BB1_2:
	ret;

}
	// .globl	_Z17MatrixMulKernelV1PfS_S_i
.visible .entry _Z17MatrixMulKernelV1PfS_S_i(
	.param .u64 .ptr .align 1 _Z17MatrixMulKernelV1PfS_S_i_param_0,
	.param .u64 .ptr .align 1 _Z17MatrixMulKernelV1PfS_S_i_param_1,
	.param .u64 .ptr .align 1 _Z17MatrixMulKernelV1PfS_S_i_param_2,
	.param .u32 _Z17MatrixMulKernelV1PfS_S_i_param_3
)
{
	.reg .pred 	%p<10>;
	.reg .b32 	%r<40>;
	.reg .b32 	%f<67>;
	.reg .b64 	%rd<67>;

	ld.param.u64 	%rd14, [_Z17MatrixMulKernelV1PfS_S_i_param_0];
	ld.param.u64 	%rd15, [_Z17MatrixMulKernelV1PfS_S_i_param_1];
	ld.param.u32 	%r18, [_Z17MatrixMulKernelV1PfS_S_i_param_3];
	cvta.to.global.u64 	%rd1, %rd15;
	cvta.to.global.u64 	%rd2, %rd14;
	mov.u32 	%r19, %ctaid.y;
	mov.u32 	%r20, %ntid.y;
	mov.u32 	%r21, %tid.y;
	mad.lo.s32 	%r1, %r19, %r20, %r21;
	mov.u32 	%r22, %ctaid.x;
	mov.u32 	%r23, %ntid.x;
	mov.u32 	%r24, %tid.x;
	mad.lo.s32 	%r2, %r22, %r23, %r24;
	max.s32 	%r25, %r1, %r2;
	setp.ge.s32 	%p1, %r25, %r18;
	@%p1 bra 	$L__BB2_13;
	mul.lo.s32 	%r3, %r18, %r1;
	and.b32  	%r4, %r18, 7;
	setp.lt.u32 	%p2, %r18, 8;
	mov.f32 	%f66, 0f00000000;
	mov.b32 	%r38, 0;
	@%p2 bra 	$L__BB2_4;
	and.b32  	%r38, %r18, 2147483640;
	neg.s32 	%r36, %r38;
	mul.wide.s32 	%rd16, %r18, 4;
	add.s64 	%rd3, %rd1, %rd16;
	shl.b32 	%r7, %r18, 3;
	mul.wide.s32 	%rd17, %r18, 8;
	add.s64 	%rd4, %rd1, %rd17;
	mul.wide.s32 	%rd18, %r18, 12;
	add.s64 	%rd5, %rd1, %rd18;
	mul.wide.s32 	%rd19, %r18, 16;
	add.s64 	%rd6, %rd1, %rd19;
	mul.wide.s32 	%rd20, %r18, 20;
	add.s64 	%rd7, %rd1, %rd20;
	mul.wide.s32 	%rd21, %r18, 24;
	add.s64 	%rd8, %rd1, %rd21;
	mul.wide.s32 	%rd22, %r18, 28;
	add.s64 	%rd9, %rd1, %rd22;
	mul.wide.u32 	%rd23, %r3, 4;
	add.s64 	%rd24, %rd23, %rd2;
	add.s64 	%rd66, %rd24, 16;
	mov.f32 	%f66, 0f00000000;
	mov.u32 	%r35, %r2;
$L__BB2_3:
	.pragma "nounroll";
	mul.wide.s32 	%rd25, %r35, 4;
	add.s64 	%rd26, %rd3, %rd25;
	add.s64 	%rd27, %rd4, %rd25;
	add.s64 	%rd28, %rd5, %rd25;
	add.s64 	%rd29, %rd6, %rd25;
	add.s64 	%rd30, %rd7, %rd25;
	add.s64 	%rd31, %rd8, %rd25;
	add.s64 	%rd32, %rd9, %rd25;
	add.s64 	%rd33, %rd1, %rd25;
	ld.global.f32 	%f16, [%rd66+-16];
	ld.global.f32 	%f17, [%rd33];
	fma.rn.f32 	%f18, %f16, %f17, %f66;
	ld.global.f32 	%f19, [%rd66+-12];
	ld.global.f32 	%f20, [%rd26];
	fma.rn.f32 	%f21, %f19, %f20, %f18;
	ld.global.f32 	%f22, [%rd66+-8];
	ld.global.f32 	%f23, [%rd27];
	fma.rn.f32 	%f24, %f22, %f23, %f21;
	ld.global.f32 	%f25, [%rd66+-4];
	ld.global.f32 	%f26, [%rd28];
	fma.rn.f32 	%f27, %f25, %f26, %f24;
	ld.global.f32 	%f28, [%rd66];
	ld.global.f32 	%f29, [%rd29];
	fma.rn.f32 	%f30, %f28, %f29, %f27;
	ld.global.f32 	%f31, [%rd66+4];
	ld.global.f32 	%f32, [%rd30];
	fma.rn.f32 	%f33, %f31, %f32, %f30;
	ld.global.f32 	%f34, [%rd66+8];
	ld.global.f32 	%f35, [%rd31];
	fma.rn.f32 	%f36, %f34, %f35, %f33;
	ld.global.f32 	%f37, [%rd66+12];
	ld.global.f32 	%f38, [%rd32];
	fma.rn.f32 	%f66, %f37, %f38, %f36;
	add.s32 	%r36, %r36, 8;
	add.s32 	%r35, %r35, %r7;
	add.s64 	%rd66, %rd66, 32;
	setp.ne.s32 	%p3, %r36, 0;
	@%p3 bra 	$L__BB2_3;
$L__BB2_4:
	setp.eq.s32 	%p4, %r4, 0;
	@%p4 bra 	$L__BB2_12;
	and.b32  	%r13, %r18, 3;
	setp.lt.u32 	%p5, %r4, 4;
	@%p5 bra 	$L__BB2_7;
	add.s32 	%r27, %r38, %r3;
	mul.wide.u32 	%rd34, %r27, 4;
	add.s64 	%rd35, %rd2, %rd34;
	ld.global.f32 	%f40, [%rd35];
	mad.lo.s32 	%r28, %r38, %r18, %r2;
	mul.wide.s32 	%rd36, %r28, 4;
	add.s64 	%rd37, %rd1, %rd36;
	ld.global.f32 	%f41, [%rd37];
	fma.rn.f32 	%f42, %f40, %f41, %f66;
	cvt.u64.u32 	%rd38, %r3;
	cvt.u64.u32 	%rd39, %r38;
	add.s64 	%rd40, %rd39, %rd38;
	shl.b64 	%rd41, %rd40, 2;
	add.s64 	%rd42, %rd2, %rd41;
	ld.global.f32 	%f43, [%rd42+4];
	mul.wide.s32 	%rd43, %r18, 4;
	add.s64 	%rd44, %rd37, %rd43;
	ld.global.f32 	%f44, [%rd44];
	fma.rn.f32 	%f45, %f43, %f44, %f42;
	ld.global.f32 	%f46, [%rd42+8];
	add.s64 	%rd45, %rd44, %rd43;
	ld.global.f32 	%f47, [%rd45];
	fma.rn.f32 	%f48, %f46, %f47, %f45;
	ld.global.f32 	%f49, [%rd42+12];
	add.s64 	%rd46, %rd45, %rd43;
	ld.global.f32 	%f50, [%rd46];
	fma.rn.f32 	%f66, %f49, %f50, %f48;
	add.s32 	%r38, %r38, 4;
$L__BB2_7:
	setp.eq.s32 	%p6, %r13, 0;
	@%p6 bra 	$L__BB2_12;
	setp.eq.s32 	%p7, %r13, 1;
	@%p7 bra 	$L__BB2_10;
	add.s32 	%r29, %r38, %r3;
	mul.wide.u32 	%rd47, %r29, 4;
	add.s64 	%rd48, %rd2, %rd47;
	ld.global.f32 	%f52, [%rd48];
	mad.lo.s32 	%r30, %r38, %r18, %r2;
	mul.wide.s32 	%rd49, %r30, 4;
	add.s64 	%rd50, %rd1, %rd49;
	ld.global.f32 	%f53, [%rd50];
	fma.rn.f32 	%f54, %f52, %f53, %f66;
	cvt.u64.u32 	%rd51, %r3;
	cvt.u64.u32 	%rd52, %r38;
	add.s64 	%rd53, %rd52, %rd51;
	shl.b64 	%rd54, %rd53, 2;
	add.s64 	%rd55, %rd2, %rd54;
	ld.global.f32 	%f55, [%rd55+4];
	mul.wide.s32 	%rd56, %r18, 4;
	add.s64 	%rd57, %rd50, %rd56;
	ld.global.f32 	%f56, [%rd57];
	fma.rn.f32 	%f66, %f55, %f56, %f54;
	add.s32 	%r38, %r38, 2;
$L__BB2_10:
	and.b32  	%r31, %r18, 1;
	setp.eq.b32 	%p8, %r31, 1;
	not.pred 	%p9, %p8;
	@%p9 bra 	$L__BB2_12;
	add.s32 	%r32, %r38, %r3;
	mul.wide.u32 	%rd58, %r32, 4;
	add.s64 	%rd59, %rd2, %rd58;
	ld.global.f32 	%f57, [%rd59];
	mad.lo.s32 	%r33, %r38, %r18, %r2;
	mul.wide.s32 	%rd60, %r33, 4;
	add.s64 	%rd61, %rd1, %rd60;
	ld.global.f32 	%f58, [%rd61];
	fma.rn.f32 	%f66, %f57, %f58, %f66;
$L__BB2_12:
	ld.param.u64 	%rd65, [_Z17MatrixMulKernelV1PfS_S_i_param_2];
	add.s32 	%r34, %r3, %r2;
	cvta.to.global.u64 	%rd62, %rd65;
	mul.wide.s32 	%rd63, %r34, 4;
	add.s64 	%rd64, %rd62, %rd63;
	st.global.f32 	[%rd64], %f66;
$L__BB2_13:
	ret;

}
	// .globl	_Z17MatrixMulKernelV2PfS_S_i
.visible .entry _Z17MatrixMulKernelV2PfS_S_i(
	.param .u64 .ptr .align 1 _Z17MatrixMulKernelV2PfS_S_i_param_0,
	.param .u64 .ptr .align 1 _Z17MatrixMulKernelV2PfS_S_i_param_1,
	.param .u64 .ptr .align 1 _Z17MatrixMulKernelV2PfS_S_i_param_2,
	.param .u32 _Z17MatrixMulKernelV2PfS_S_i_param_3
)
{
	.reg .pred 	%p<3>;
	.reg .b32 	%r<37>;
	.reg .b32 	%f<201>;
	.reg .b64 	%rd<13>;
	// demoted variable
	.shared .align 4 .b8 _ZZ17MatrixMulKernelV2PfS_S_iE3Mds[16384];
	// demoted variable
	.shared .align 4 .b8 _ZZ17MatrixMulKernelV2PfS_S_iE3Nds[16384];
	ld.param.u64 	%rd3, [_Z17MatrixMulKernelV2PfS_S_i_param_0];
	ld.param.u64 	%rd4, [_Z17MatrixMulKernelV2PfS_S_i_param_1];
	ld.param.u64 	%rd5, [_Z17MatrixMulKernelV2PfS_S_i_param_2];
	ld.param.u32 	%r19, [_Z17MatrixMulKernelV2PfS_S_i_param_3];
	mov.u32 	%r20, %ctaid.x;
	mov.u32 	%r21, %ctaid.y;
	mov.u32 	%r1, %tid.x;
	mov.u32 	%r2, %tid.y;
	shl.b32 	%r22, %r21, 6;
	add.s32 	%r3, %r22, %r2;
	shl.b32 	%r4, %r20, 6;
	setp.lt.s32 	%p1, %r19, 64;
	mov.f32 	%f200, 0f00000000;
	@%p1 bra 	$L__BB3_3;
	shl.b32 	%r23, %r2, 8;
	mov.u32 	%r24, _ZZ17MatrixMulKernelV2PfS_S_iE3Mds;
	add.s32 	%r5, %r24, %r23;
	shl.b32 	%r25, %r1, 2;
	add.s32 	%r6, %r5, %r25;
	mov.u32 	%r26, _ZZ17MatrixMulKernelV2PfS_S_iE3Nds;
	add.s32 	%r8, %r26, %r25;
	add.s32 	%r7, %r8, %r23;
	shr.s32 	%r27, %r19, 31;
	shr.u32 	%r28, %r27, 26;
	add.s32 	%r29, %r19, %r28;
	shr.s32 	%r30, %r29, 6;
	neg.s32 	%r36, %r30;
	mad.lo.s32 	%r35, %r19, %r3, %r1;
	mad.lo.s32 	%r31, %r2, %r19, %r1;
	add.s32 	%r34, %r31, %r4;
	shl.b32 	%r12, %r19, 6;
	cvta.to.global.u64 	%rd1, %rd3;
	cvta.to.global.u64 	%rd2, %rd4;
	mov.f32 	%f200, 0f00000000;
$L__BB3_2:
	mul.wide.s32 	%rd6, %r35, 4;
	add.s64 	%rd7, %rd1, %rd6;
	ld.global.f32 	%f6, [%rd7];
	st.shared.f32 	[%r6], %f6;
	mul.wide.u32 	%rd8, %r34, 4;
	add.s64 	%rd9, %rd2, %rd8;
	ld.global.f32 	%f7, [%rd9];
	st.shared.f32 	[%r7], %f7;
	bar.sync 	0;
	ld.shared.f32 	%f8, [%r5];
	ld.shared.f32 	%f9, [%r8];
	fma.rn.f32 	%f10, %f8, %f9, %f200;
	ld.shared.f32 	%f11, [%r5+4];
	ld.shared.f32 	%f12, [%r8+256];
	fma.rn.f32 	%f13, %f11, %f12, %f10;
	ld.shared.f32 	%f14, [%r5+8];
	ld.shared.f32 	%f15, [%r8+512];
	fma.rn.f32 	%f16, %f14, %f15, %f13;
	ld.shared.f32 	%f17, [%r5+12];
	ld.shared.f32 	%f18, [%r8+768];
	fma.rn.f32 	%f19, %f17, %f18, %f16;
	ld.shared.f32 	%f20, [%r5+16];
	ld.shared.f32 	%f21, [%r8+1024];
	fma.rn.f32 	%f22, %f20, %f21, %f19;
	ld.shared.f32 	%f23, [%r5+20];
	ld.shared.f32 	%f24, [%r8+1280];
	fma.rn.f32 	%f25, %f23, %f24, %f22;
	ld.shared.f32 	%f26, [%r5+24];
	ld.shared.f32 	%f27, [%r8+1536];
	fma.rn.f32 	%f28, %f26, %f27, %f25;
	ld.shared.f32 	%f29, [%r5+28];
	ld.shared.f32 	%f30, [%r8+1792];
	fma.rn.f32 	%f31, %f29, %f30, %f28;
	ld.shared.f32 	%f32, [%r5+32];
	ld.shared.f32 	%f33, [%r8+2048];
	fma.rn.f32 	%f34, %f32, %f33, %f31;
	ld.shared.f32 	%f35, [%r5+36];
	ld.shared.f32 	%f36, [%r8+2304];
	fma.rn.f32 	%f37, %f35, %f36, %f34;
	ld.shared.f32 	%f38, [%r5+40];
	ld.shared.f32 	%f39, [%r8+2560];
	fma.rn.f32 	%f40, %f38, %f39, %f37;
	ld.shared.f32 	%f41, [%r5+44];
	ld.shared.f32 	%f42, [%r8+2816];
	fma.rn.f32 	%f43, %f41, %f42, %f40;
	ld.shared.f32 	%f44, [%r5+48];
	ld.shared.f32 	%f45, [%r8+3072];
	fma.rn.f32 	%f46, %f44, %f45, %f43;
	ld.shared.f32 	%f47, [%r5+52];
	ld.shared.f32 	%f48, [%r8+3328];
	fma.rn.f32 	%f49, %f47, %f48, %f46;
	ld.shared.f32 	%f50, [%r5+56];
	ld.shared.f32 	%f51, [%r8+3584];
	fma.rn.f32 	%f52, %f50, %f51, %f49;
	ld.shared.f32 	%f53, [%r5+60];
	ld.shared.f32 	%f54, [%r8+3840];
	fma.rn.f32 	%f55, %f53, %f54, %f52;
	ld.shared.f32 	%f56, [%r5+64];
	ld.shared.f32 	%f57, [%r8+4096];
	fma.rn.f32 	%f58, %f56, %f57, %f55;
	ld.shared.f32 	%f59, [%r5+68];
	ld.shared.f32 	%f60, [%r8+4352];
	fma.rn.f32 	%f61, %f59, %f60, %f58;
	ld.shared.f32 	%f62, [%r5+72];
	ld.shared.f32 	%f63, [%r8+4608];
	fma.rn.f32 	%f64, %f62, %f63, %f61;
	ld.shared.f32 	%f65, [%r5+76];
	ld.shared.f32 	%f66, [%r8+4864];
	fma.rn.f32 	%f67, %f65, %f66, %f64;
	ld.shared.f32 	%f68, [%r5+80];
	ld.shared.f32 	%f69, [%r8+5120];
	fma.rn.f32 	%f70, %f68, %f69, %f67;
	ld.shared.f32 	%f71, [%r5+84];
	ld.shared.f32 	%f72, [%r8+5376];
	fma.rn.f32 	%f73, %f71, %f72, %f70;
	ld.shared.f32 	%f74, [%r5+88];
	ld.shared.f32 	%f75, [%r8+5632];
	fma.rn.f32 	%f76, %f74, %f75, %f73;
	ld.shared.f32 	%f77, [%r5+92];
	ld.shared.f32 	%f78, [%r8+5888];
	fma.rn.f32 	%f79, %f77, %f78, %f76;
	ld.shared.f32 	%f80, [%r5+96];
	ld.shared.f32 	%f81, [%r8+6144];
	fma.rn.f32 	%f82, %f80, %f81, %f79;
	ld.shared.f32 	%f83, [%r5+100];
	ld.shared.f32 	%f84, [%r8+6400];
	fma.rn.f32 	%f85, %f83, %f84, %f82;
	ld.shared.f32 	%f86, [%r5+104];
	ld.shared.f32 	%f87, [%r8+6656];
	fma.rn.f32 	%f88, %f86, %f87, %f85;
	ld.shared.f32 	%f89, [%r5+108];
	ld.shared.f32 	%f90, [%r8+6912];
	fma.rn.f32 	%f91, %f89, %f90, %f88;
	ld.shared.f32 	%f92, [%r5+112];
	ld.shared.f32 	%f93, [%r8+7168];
	fma.rn.f32 	%f94, %f92, %f93, %f91;
	ld.shared.f32 	%f95, [%r5+116];
	ld.shared.f32 	%f96, [%r8+7424];
	fma.rn.f32 	%f97, %f95, %f96, %f94;
	ld.shared.f32 	%f98, [%r5+120];
	ld.shared.f32 	%f99, [%r8+7680];
	fma.rn.f32 	%f100, %f98, %f99, %f97;
	ld.shared.f32 	%f101, [%r5+124];
	ld.shared.f32 	%f102, [%r8+7936];
	fma.rn.f32 	%f103, %f101, %f102, %f100;
	ld.shared.f32 	%f104, [%r5+128];
	ld.shared.f32 	%f105, [%r8+8192];
	fma.rn.f32 	%f106, %f104, %f105, %f103;
	ld.shared.f32 	%f107, [%r5+132];
	ld.shared.f32 	%f108, [%r8+8448];
	fma.rn.f32 	%f109, %f107, %f108, %f106;
	ld.shared.f32 	%f110, [%r5+136];
	ld.shared.f32 	%f111, [%r8+8704];
	fma.rn.f32 	%f112, %f110, %f111, %f109;
	ld.shared.f32 	%f113, [%r5+140];
	ld.shared.f32 	%f114, [%r8+8960];
	fma.rn.f32 	%f115, %f113, %f114, %f112;
	ld.shared.f32 	%f116, [%r5+144];
	ld.shared.f32 	%f117, [%r8+9216];
	fma.rn.f32 	%f118, %f116, %f117, %f115;
	ld.shared.f32 	%f119, [%r5+148];
	ld.shared.f32 	%f120, [%r8+9472];
	fma.rn.f32 	%f121, %f119, %f120, %f118;
	ld.shared.f32 	%f122, [%r5+152];
	ld.shared.f32 	%f123, [%r8+9728];
	fma.rn.f32 	%f124, %f122, %f123, %f121;
	ld.shared.f32 	%f125, [%r5+156];
	ld.shared.f32 	%f126, [%r8+9984];
	fma.rn.f32 	%f127, %f125, %f126, %f124;
	ld.shared.f32 	%f128, [%r5+160];
	ld.shared.f32 	%f129, [%r8+10240];
	fma.rn.f32 	%f130, %f128, %f129, %f127;
	ld.shared.f32 	%f131, [%r5+164];
	ld.shared.f32 	%f132, [%r8+10496];
	fma.rn.f32 	%f133, %f131, %f132, %f130;
	ld.shared.f32 	%f134, [%r5+168];
	ld.shared.f32 	%f135, [%r8+10752];
	fma.rn.f32 	%f136, %f134, %f135, %f133;
	ld.shared.f32 	%f137, [%r5+172];
	ld.shared.f32 	%f138, [%r8+11008];
	fma.rn.f32 	%f139, %f137, %f138, %f136;
	ld.shared.f32 	%f140, [%r5+176];
	ld.shared.f32 	%f141, [%r8+11264];
	fma.rn.f32 	%f142, %f140, %f141, %f139;
	ld.shared.f32 	%f143, [%r5+180];
	ld.shared.f32 	%f144, [%r8+11520];
	fma.rn.f32 	%f145, %f143, %f144, %f142;
	ld.shared.f32 	%f146, [%r5+184];
	ld.shared.f32 	%f147, [%r8+11776];
	fma.rn.f32 	%f148, %f146, %f147, %f145;
	ld.shared.f32 	%f149, [%r5+188];
	ld.shared.f32 	%f150, [%r8+12032];
	fma.rn.f32 	%f151, %f149, %f150, %f148;
	ld.shared.f32 	%f152, [%r5+192];
	ld.shared.f32 	%f153, [%r8+12288];
	fma.rn.f32 	%f154, %f152, %f153, %f151;
	ld.shared.f32 	%f155, [%r5+196];
	ld.shared.f32 	%f156, [%r8+12544];
	fma.rn.f32 	%f157, %f155, %f156, %f154;
	ld.shared.f32 	%f158, [%r5+200];
	ld.shared.f32 	%f159, [%r8+12800];
	fma.rn.f32 	%f160, %f158, %f159, %f157;
	ld.shared.f32 	%f161, [%r5+204];
	ld.shared.f32 	%f162, [%r8+13056];
	fma.rn.f32 	%f163, %f161, %f162, %f160;
	ld.shared.f32 	%f164, [%r5+208];
	ld.shared.f32 	%f165, [%r8+13312];
	fma.rn.f32 	%f166, %f164, %f165, %f163;
	ld.shared.f32 	%f167, [%r5+212];
	ld.shared.f32 	%f168, [%r8+13568];
	fma.rn.f32 	%f169, %f167, %f168, %f166;
	ld.shared.f32 	%f170, [%r5+216];
	ld.shared.f32 	%f171, [%r8+13824];
	fma.rn.f32 	%f172, %f170, %f171, %f169;
	ld.shared.f32 	%f173, [%r5+220];
	ld.shared.f32 	%f174, [%r8+14080];
	fma.rn.f32 	%f175, %f173, %f174, %f172;
	ld.shared.f32 	%f176, [%r5+224];
	ld.shared.f32 	%f177, [%r8+14336];
	fma.rn.f32 	%f178, %f176, %f177, %f175;
	ld.shared.f32 	%f179, [%r5+228];
	ld.shared.f32 	%f180, [%r8+14592];
	fma.rn.f32 	%f181, %f179, %f180, %f178;
	ld.shared.f32 	%f182, [%r5+232];
	ld.shared.f32 	%f183, [%r8+14848];
	fma.rn.f32 	%f184, %f182, %f183, %f181;
	ld.shared.f32 	%f185, [%r5+236];
	ld.shared.f32 	%f186, [%r8+15104];
	fma.rn.f32 	%f187, %f185, %f186, %f184;
	ld.shared.f32 	%f188, [%r5+240];
	ld.shared.f32 	%f189, [%r8+15360];
	fma.rn.f32 	%f190, %f188, %f189, %f187;
	ld.shared.f32 	%f191, [%r5+244];
	ld.shared.f32 	%f192, [%r8+15616];
	fma.rn.f32 	%f193, %f191, %f192, %f190;
	ld.shared.f32 	%f194, [%r5+248];
	ld.shared.f32 	%f195, [%r8+15872];
	fma.rn.f32 	%f196, %f194, %f195, %f193;
	ld.shared.f32 	%f197, [%r5+252];
	ld.shared.f32 	%f198, [%r8+16128];
	fma.rn.f32 	%f200, %f197, %f198, %f196;
	bar.sync 	0;
	add.s32 	%r36, %r36, 1;
	setp.ne.s32 	%p2, %r36, 0;
	add.s32 	%r35, %r35, 64;
	add.s32 	%r34, %r34, %r12;
	@%p2 bra 	$L__BB3_2;
$L__BB3_3:
	cvta.to.global.u64 	%rd10, %rd5;
	add.s32 	%r32, %r4, %r1;
	mad.lo.s32 	%r33, %r19, %r3, %r32;
	mul.wide.s32 	%rd11, %r33, 4;
	add.s64 	%rd12, %rd10, %rd11;
	st.global.f32 	[%rd12], %f200;
	ret;

}
	// .globl	_Z17MatrixMulKernelV3PfS_S_i
.visible .entry _Z17MatrixMulKernelV3PfS_S_i(
	.param .u64 .ptr .align 1 _Z17MatrixMulKernelV3PfS_S_i_param_0,
	.param .u64 .ptr .align 1 _Z17MatrixMulKernelV3PfS_S_i_param_1,
	.param .u64 .ptr .align 1 _Z17MatrixMulKernelV3PfS_S_i_param_2,
	.param .u32 _Z17MatrixMulKernelV3PfS_S_i_param_3
)
{
	.reg .pred 	%p<6>;
	.reg .b32 	%r<35>;
	.reg .b32 	%f<205>;
	.reg .b64 	%rd<13>;
	// demoted variable
	.shared .align 4 .b8 _ZZ17MatrixMulKernelV3PfS_S_iE3Mds[16384];
	// demoted variable
	.shared .align 4 .b8 _ZZ17MatrixMulKernelV3PfS_S_iE3Nds[16384];
	ld.param.u64 	%rd3, [_Z17MatrixMulKernelV3PfS_S_i_param_0];
	ld.param.u64 	%rd4, [_Z17MatrixMulKernelV3PfS_S_i_param_1];
	ld.param.u64 	%rd5, [_Z17MatrixMulKernelV3PfS_S_i_param_2];
	ld.param.u32 	%r15, [_Z17MatrixMulKernelV3PfS_S_i_param_3];
	mov.u32 	%r16, %ctaid.x;
	mov.u32 	%r17, %ctaid.y;
	mov.u32 	%r1, %tid.x;
	mov.u32 	%r2, %tid.y;
	shl.b32 	%r18, %r17, 6;
	add.s32 	%r3, %r18, %r2;
	shl.b32 	%r19, %r16, 6;
	add.s32 	%r4, %r19, %r1;
	cvt.rn.f32.s32 	%f6, %r15;
	mul.f32 	%f7, %f6, 0f3C800000;
	cvt.rpi.f32.f32 	%f1, %f7;
	setp.leu.f32 	%p1, %f1, 0f00000000;
	mov.f32 	%f204, 0f00000000;
	@%p1 bra 	$L__BB4_7;
	mul.lo.s32 	%r5, %r15, %r3;
	shl.b32 	%r21, %r2, 8;
	mov.u32 	%r22, _ZZ17MatrixMulKernelV3PfS_S_iE3Mds;
	add.s32 	%r6, %r22, %r21;
	shl.b32 	%r23, %r1, 2;
	add.s32 	%r7, %r6, %r23;
	mov.u32 	%r24, _ZZ17MatrixMulKernelV3PfS_S_iE3Nds;
	add.s32 	%r9, %r24, %r23;
	add.s32 	%r8, %r9, %r21;
	cvta.to.global.u64 	%rd1, %rd3;
	cvta.to.global.u64 	%rd2, %rd4;
	mov.f32 	%f204, 0f00000000;
	mov.b32 	%r34, 0;
$L__BB4_2:
	shl.b32 	%r11, %r34, 6;
	add.s32 	%r25, %r11, %r1;
	max.s32 	%r26, %r3, %r25;
	setp.ge.s32 	%p2, %r26, %r15;
	@%p2 bra 	$L__BB4_4;
	add.s32 	%r27, %r25, %r5;
	mul.wide.s32 	%rd6, %r27, 4;
	add.s64 	%rd7, %rd1, %rd6;
	ld.global.f32 	%f9, [%rd7];
	st.shared.f32 	[%r7], %f9;
$L__BB4_4:
	add.s32 	%r13, %r11, %r2;
	max.s32 	%r29, %r13, %r4;
	setp.ge.s32 	%p3, %r29, %r15;
	@%p3 bra 	$L__BB4_6;
	mad.lo.s32 	%r30, %r13, %r15, %r4;
	mul.wide.s32 	%rd8, %r30, 4;
	add.s64 	%rd9, %rd2, %rd8;
	ld.global.f32 	%f10, [%rd9];
	st.shared.f32 	[%r8], %f10;
$L__BB4_6:
	bar.sync 	0;
	ld.shared.f32 	%f11, [%r6];
	ld.shared.f32 	%f12, [%r9];
	fma.rn.f32 	%f13, %f11, %f12, %f204;
	ld.shared.f32 	%f14, [%r6+4];
	ld.shared.f32 	%f15, [%r9+256];
	fma.rn.f32 	%f16, %f14, %f15, %f13;
	ld.shared.f32 	%f17, [%r6+8];
	ld.shared.f32 	%f18, [%r9+512];
	fma.rn.f32 	%f19, %f17, %f18, %f16;
	ld.shared.f32 	%f20, [%r6+12];
	ld.shared.f32 	%f21, [%r9+768];
	fma.rn.f32 	%f22, %f20, %f21, %f19;
	ld.shared.f32 	%f23, [%r6+16];
	ld.shared.f32 	%f24, [%r9+1024];
	fma.rn.f32 	%f25, %f23, %f24, %f22;
	ld.shared.f32 	%f26, [%r6+20];
	ld.shared.f32 	%f27, [%r9+1280];
	fma.rn.f32 	%f28, %f26, %f27, %f25;
	ld.shared.f32 	%f29, [%r6+24];
	ld.shared.f32 	%f30, [%r9+1536];
	fma.rn.f32 	%f31, %f29, %f30, %f28;
	ld.shared.f32 	%f32, [%r6+28];
	ld.shared.f32 	%f33, [%r9+1792];
	fma.rn.f32 	%f34, %f32, %f33, %f31;
	ld.shared.f32 	%f35, [%r6+32];
	ld.shared.f32 	%f36, [%r9+2048];
	fma.rn.f32 	%f37, %f35, %f36, %f34;
	ld.shared.f32 	%f38, [%r6+36];
	ld.shared.f32 	%f39, [%r9+2304];
	fma.rn.f32 	%f40, %f38, %f39, %f37;
	ld.shared.f32 	%f41, [%r6+40];
	ld.shared.f32 	%f42, [%r9+2560];
	fma.rn.f32 	%f43, %f41, %f42, %f40;
	ld.shared.f32 	%f44, [%r6+44];
	ld.shared.f32 	%f45, [%r9+2816];
	fma.rn.f32 	%f46, %f44, %f45, %f43;
	ld.shared.f32 	%f47, [%r6+48];
	ld.shared.f32 	%f48, [%r9+3072];
	fma.rn.f32 	%f49, %f47, %f48, %f46;
	ld.shared.f32 	%f50, [%r6+52];
	ld.shared.f32 	%f51, [%r9+3328];
	fma.rn.f32 	%f52, %f50, %f51, %f49;
	ld.shared.f32 	%f53, [%r6+56];
	ld.shared.f32 	%f54, [%r9+3584];
	fma.rn.f32 	%f55, %f53, %f54, %f52;
	ld.shared.f32 	%f56, [%r6+60];
	ld.shared.f32 	%f57, [%r9+3840];
	fma.rn.f32 	%f58, %f56, %f57, %f55;
	ld.shared.f32 	%f59, [%r6+64];
	ld.shared.f32 	%f60, [%r9+4096];
	fma.rn.f32 	%f61, %f59, %f60, %f58;
	ld.shared.f32 	%f62, [%r6+68];
	ld.shared.f32 	%f63, [%r9+4352];
	fma.rn.f32 	%f64, %f62, %f63, %f61;
	ld.shared.f32 	%f65, [%r6+72];
	ld.shared.f32 	%f66, [%r9+4608];
	fma.rn.f32 	%f67, %f65, %f66, %f64;
	ld.shared.f32 	%f68, [%r6+76];
	ld.shared.f32 	%f69, [%r9+4864];
	fma.rn.f32 	%f70, %f68, %f69, %f67;
	ld.shared.f32 	%f71, [%r6+80];
	ld.shared.f32 	%f72, [%r9+5120];
	fma.rn.f32 	%f73, %f71, %f72, %f70;
	ld.shared.f32 	%f74, [%r6+84];
	ld.shared.f32 	%f75, [%r9+5376];
	fma.rn.f32 	%f76, %f74, %f75, %f73;
	ld.shared.f32 	%f77, [%r6+88];
	ld.shared.f32 	%f78, [%r9+5632];
	fma.rn.f32 	%f79, %f77, %f78, %f76;
	ld.shared.f32 	%f80, [%r6+92];
	ld.shared.f32 	%f81, [%r9+5888];
	fma.rn.f32 	%f82, %f80, %f81, %f79;
	ld.shared.f32 	%f83, [%r6+96];
	ld.shared.f32 	%f84, [%r9+6144];
	fma.rn.f32 	%f85, %f83, %f84, %f82;
	ld.shared.f32 	%f86, [%r6+100];
	ld.shared.f32 	%f87, [%r9+6400];
	fma.rn.f32 	%f88, %f86, %f87, %f85;
	ld.shared.f32 	%f89, [%r6+104];
	ld.shared.f32 	%f90, [%r9+6656];
	fma.rn.f32 	%f91, %f89, %f90, %f88;
	ld.shared.f32 	%f92, [%r6+108];
	ld.shared.f32 	%f93, [%r9+6912];
	fma.rn.f32 	%f94, %f92, %f93, %f91;
	ld.shared.f32 	%f95, [%r6+112];
	ld.shared.f32 	%f96, [%r9+7168];
	fma.rn.f32 	%f97, %f95, %f96, %f94;
	ld.shared.f32 	%f98, [%r6+116];
	ld.shared.f32 	%f99, [%r9+7424];
	fma.rn.f32 	%f100, %f98, %f99, %f97;
	ld.shared.f32 	%f101, [%r6+120];
	ld.shared.f32 	%f102, [%r9+7680];
	fma.rn.f32 	%f103, %f101, %f102, %f100;
	ld.shared.f32 	%f104, [%r6+124];
	ld.shared.f32 	%f105, [%r9+7936];
	fma.rn.f32 	%f106, %f104, %f105, %f103;
	ld.shared.f32 	%f107, [%r6+128];
	ld.shared.f32 	%f108, [%r9+8192];
	fma.rn.f32 	%f109, %f107, %f108, %f106;
	ld.shared.f32 	%f110, [%r6+132];
	ld.shared.f32 	%f111, [%r9+8448];
	fma.rn.f32 	%f112, %f110, %f111, %f109;
	ld.shared.f32 	%f113, [%r6+136];
	ld.shared.f32 	%f114, [%r9+8704];
	fma.rn.f32 	%f115, %f113, %f114, %f112;
	ld.shared.f32 	%f116, [%r6+140];
	ld.shared.f32 	%f117, [%r9+8960];
	fma.rn.f32 	%f118, %f116, %f117, %f115;
	ld.shared.f32 	%f119, [%r6+144];
	ld.shared.f32 	%f120, [%r9+9216];
	fma.rn.f32 	%f121, %f119, %f120, %f118;
	ld.shared.f32 	%f122, [%r6+148];
	ld.shared.f32 	%f123, [%r9+9472];
	fma.rn.f32 	%f124, %f122, %f123, %f121;
	ld.shared.f32 	%f125, [%r6+152];
	ld.shared.f32 	%f126, [%r9+9728];
	fma.rn.f32 	%f127, %f125, %f126, %f124;
	ld.shared.f32 	%f128, [%r6+156];
	ld.shared.f32 	%f129, [%r9+9984];
	fma.rn.f32 	%f130, %f128, %f129, %f127;
	ld.shared.f32 	%f131, [%r6+160];
	ld.shared.f32 	%f132, [%r9+10240];
	fma.rn.f32 	%f133, %f131, %f132, %f130;
	ld.shared.f32 	%f134, [%r6+164];
	ld.shared.f32 	%f135, [%r9+10496];
	fma.rn.f32 	%f136, %f134, %f135, %f133;
	ld.shared.f32 	%f137, [%r6+168];
	ld.shared.f32 	%f138, [%r9+10752];
	fma.rn.f32 	%f139, %f137, %f138, %f136;
	ld.shared.f32 	%f140, [%r6+172];
	ld.shared.f32 	%f141, [%r9+11008];
	fma.rn.f32 	%f142, %f140, %f141, %f139;
	ld.shared.f32 	%f143, [%r6+176];
	ld.shared.f32 	%f144, [%r9+11264];
	fma.rn.f32 	%f145, %f143, %f144, %f142;
	ld.shared.f32 	%f146, [%r6+180];
	ld.shared.f32 	%f147, [%r9+11520];
	fma.rn.f32 	%f148, %f146, %f147, %f145;
	ld.shared.f32 	%f149, [%r6+184];
	ld.shared.f32 	%f150, [%r9+11776];
	fma.rn.f32 	%f151, %f149, %f150, %f148;
	ld.shared.f32 	%f152, [%r6+188];
	ld.shared.f32 	%f153, [%r9+12032];
	fma.rn.f32 	%f154, %f152, %f153, %f151;
	ld.shared.f32 	%f155, [%r6+192];
	ld.shared.f32 	%f156, [%r9+12288];
	fma.rn.f32 	%f157, %f155, %f156, %f154;
	ld.shared.f32 	%f158, [%r6+196];
	ld.shared.f32 	%f159, [%r9+12544];
	fma.rn.f32 	%f160, %f158, %f159, %f157;
	ld.shared.f32 	%f161, [%r6+200];
	ld.shared.f32 	%f162, [%r9+12800];
	fma.rn.f32 	%f163, %f161, %f162, %f160;
	ld.shared.f32 	%f164, [%r6+204];
	ld.shared.f32 	%f165, [%r9+13056];
	fma.rn.f32 	%f166, %f164, %f165, %f163;
	ld.shared.f32 	%f167, [%r6+208];
	ld.shared.f32 	%f168, [%r9+13312];
	fma.rn.f32 	%f169, %f167, %f168, %f166;
	ld.shared.f32 	%f170, [%r6+212];
	ld.shared.f32 	%f171, [%r9+13568];
	fma.rn.f32 	%f172, %f170, %f171, %f169;
	ld.shared.f32 	%f173, [%r6+216];
	ld.shared.f32 	%f174, [%r9+13824];
	fma.rn.f32 	%f175, %f173, %f174, %f172;
	ld.shared.f32 	%f176, [%r6+220];
	ld.shared.f32 	%f177, [%r9+14080];
	fma.rn.f32 	%f178, %f176, %f177, %f175;
	ld.shared.f32 	%f179, [%r6+224];
	ld.shared.f32 	%f180, [%r9+14336];
	fma.rn.f32 	%f181, %f179, %f180, %f178;
	ld.shared.f32 	%f182, [%r6+228];
	ld.shared.f32 	%f183, [%r9+14592];
	fma.rn.f32 	%f184, %f182, %f183, %f181;
	ld.shared.f32 	%f185, [%r6+232];
	ld.shared.f32 	%f186, [%r9+14848];
	fma.rn.f32 	%f187, %f185, %f186, %f184;
	ld.shared.f32 	%f188, [%r6+236];
	ld.shared.f32 	%f189, [%r9+15104];
	fma.rn.f32 	%f190, %f188, %f189, %f187;
	ld.shared.f32 	%f191, [%r6+240];
	ld.shared.f32 	%f192, [%r9+15360];
	fma.rn.f32 	%f193, %f191, %f192, %f190;
	ld.shared.f32 	%f194, [%r6+244];
	ld.shared.f32 	%f195, [%r9+15616];
	fma.rn.f32 	%f196, %f194, %f195, %f193;
	ld.shared.f32 	%f197, [%r6+248];
	ld.shared.f32 	%f198, [%r9+15872];
	fma.rn.f32 	%f199, %f197, %f198, %f196;
	ld.shared.f32 	%f200, [%r6+252];
	ld.shared.f32 	%f201, [%r9+16128];
	fma.rn.f32 	%f204, %f200, %f201, %f199;
	bar.sync 	0;
	add.s32 	%r34, %r34, 1;
	cvt.rn.f32.u32 	%f202, %r34;
	setp.gt.f32 	%p4, %f1, %f202;
	@%p4 bra 	$L__BB4_2;
$L__BB4_7:
	max.s32 	%r32, %r3, %r4;
	setp.ge.s32 	%p5, %r32, %r15;
	@%p5 bra 	$L__BB4_9;
	mad.lo.s32 	%r33, %r15, %r3, %r4;
	cvta.to.global.u64 	%rd10, %rd5;
	mul.wide.u32 	%rd11, %r33, 4;
	add.s64 	%rd12, %rd10, %rd11;
	st.global.f32 	[%rd12], %f204;
$L__BB4_9:
	ret;

}


// ===== COMPILED SASS (sm_100) =====

	.target	sm_100

	.elftype	@"ET_EXEC"


//--------------------- .note.nv.tkinfo           --------------------------
	.section	.note.nv.tkinfo,"",@"SHT_NOTE"
	.sectionflags	@"SHF_NOTE_NV_TKINFO"
	.tkinfo
        /*0018*/ 	.word	0x00000002
        /*0030*/ 	.string	""
        /*0030*/ 	.string	"ptxas"
        /*0030*/ 	.string	"Cuda compilation tools, release 13.0, V13.0.88"
        /*0030*/ 	.string	"Build cuda_13.0.r13.0/compiler.36424714_0"
        /*0030*/ 	.string	"-arch sm_100 -m 64 "



//--------------------- .note.nv.cuinfo           --------------------------
	.section	.note.nv.cuinfo,"",@"SHT_NOTE"
	.sectionflags	@"SHF_NOTE_NV_CUINFO"
        /*0018*/ 	.short	0x0002
        /*001a*/ 	.short	0x0064
        /*001c*/ 	.short	0x0082
	.zero		2


//--------------------- .nv.info                  --------------------------
	.section	.nv.info,"",@"SHT_CUDA_INFO"
	.align	4


	//----- nvinfo : EIATTR_REGCOUNT
	.align		4
        /*0000*/ 	.byte	0x04, 0x2f
        /*0002*/ 	.short	(.L_1 - .L_0)
	.align		4
.L_0:
        /*0004*/ 	.word	index@(_Z20matrixVectMultKernelPfS_S_i)
        /*0008*/ 	.word	0x00000014


	//----- nvinfo : EIATTR_FRAME_SIZE
	.align		4
.L_1:
        /*000c*/ 	.byte	0x04, 0x11
        /*000e*/ 	.short	(.L_3 - .L_2)
	.align		4
.L_2:
        /*0010*/ 	.word	index@(_Z20matrixVectMultKernelPfS_S_i)
        /*0014*/ 	.word	0x00000000


	//----- nvinfo : EIATTR_REGCOUNT
	.align		4
.L_3:
        /*0018*/ 	.byte	0x04, 0x2f
        /*001a*/ 	.short	(.L_5 - .L_4)
	.align		4
.L_4:
        /*001c*/ 	.word	index@(_Z15matrixAddKernelPfS_S_i)
        /*0020*/ 	.word	0x0000000c


	//----- nvinfo : EIATTR_FRAME_SIZE
	.align		4
.L_5:
        /*0024*/ 	.byte	0x04, 0x11
        /*0026*/ 	.short	(.L_7 - .L_6)
	.align		4
.L_6:
        /*0028*/ 	.word	index@(_Z15matrixAddKernelPfS_S_i)
        /*002c*/ 	.word	0x00000000


	//----- nvinfo : EIATTR_REGCOUNT
	.align		4
.L_7:
        /*0030*/ 	.byte	0x04, 0x2f
        /*0032*/ 	.short	(.L_9 - .L_8)
	.align		4
.L_8:
        /*0034*/ 	.word	index@(_Z17MatrixMulKernelV1PfS_S_i)
        /*0038*/ 	.word	0x0000001e


	//----- nvinfo : EIATTR_FRAME_SIZE
	.align		4
.L_9:
        /*003c*/ 	.byte	0x04, 0x11
        /*003e*/ 	.short	(.L_11 - .L_10)
	.align		4
.L_10:
        /*0040*/ 	.word	index@(_Z17MatrixMulKernelV1PfS_S_i)
        /*0044*/ 	.word	0x00000000


	//----- nvinfo : EIATTR_REGCOUNT
	.align		4
.L_11:
        /*0048*/ 	.byte	0x04, 0x2f
        /*004a*/ 	.short	(.L_13 - .L_12)
	.align		4
.L_12:
        /*004c*/ 	.word	index@(_Z17MatrixMulKernelV2PfS_S_i)
        /*0050*/ 	.word	0x00000020


	//----- nvinfo : EIATTR_FRAME_SIZE
	.align		4
.L_13:
        /*0054*/ 	.byte	0x04, 0x11
        /*0056*/ 	.short	(.L_15 - .L_14)
	.align		4
.L_14:
        /*0058*/ 	.word	index@(_Z17MatrixMulKernelV2PfS_S_i)
        /*005c*/ 	.word	0x00000000


	//----- nvinfo : EIATTR_REGCOUNT
	.align		4
.L_15:
        /*0060*/ 	.byte	0x04, 0x2f
        /*0062*/ 	.short	(.L_17 - .L_16)
	.align		4
.L_16:
        /*0064*/ 	.word	index@(_Z17MatrixMulKernelV3PfS_S_i)
        /*0068*/ 	.word	0x00000020


	//----- nvinfo : EIATTR_FRAME_SIZE
	.align		4
.L_17:
        /*006c*/ 	.byte	0x04, 0x11
        /*006e*/ 	.short	(.L_19 - .L_18)
	.align		4
.L_18:
        /*0070*/ 	.word	index@(_Z17MatrixMulKernelV3PfS_S_i)
        /*0074*/ 	.word	0x00000000


	//----- nvinfo : EIATTR_MIN_STACK_SIZE
	.align		4
.L_19:
        /*0078*/ 	.byte	0x04, 0x12
        /*007a*/ 	.short	(.L_21 - .L_20)
	.align		4
.L_20:
        /*007c*/ 	.word	index@(_Z17MatrixMulKernelV3PfS_S_i)
        /*0080*/ 	.word	0x00000000


	//----- nvinfo : EIATTR_MIN_STACK_SIZE
	.align		4
.L_21:
        /*0084*/ 	.byte	0x04, 0x12
        /*0086*/ 	.short	(.L_23 - .L_22)
	.align		4
.L_22:
        /*0088*/ 	.word	index@(_Z17MatrixMulKernelV2PfS_S_i)
        /*008c*/ 	.word	0x00000000


	//----- nvinfo : EIATTR_MIN_STACK_SIZE
	.align		4
.L_23:
        /*0090*/ 	.byte	0x04, 0x12
        /*0092*/ 	.short	(.L_25 - .L_24)
	.align		4
.L_24:
        /*0094*/ 	.word	index@(_Z17MatrixMulKernelV1PfS_S_i)
        /*0098*/ 	.word	0x00000000


	//----- nvinfo : EIATTR_MIN_STACK_SIZE
	.align		4
.L_25:
        /*009c*/ 	.byte	0x04, 0x12
        /*009e*/ 	.short	(.L_27 - .L_26)
	.align		4
.L_26:
        /*00a0*/ 	.word	index@(_Z15matrixAddKernelPfS_S_i)
        /*00a4*/ 	.word	0x00000000


	//----- nvinfo : EIATTR_MIN_STACK_SIZE
	.align		4
.L_27:
        /*00a8*/ 	.byte	0x04, 0x12
        /*00aa*/ 	.short	(.L_29 - .L_28)
	.align		4
.L_28:
        /*00ac*/ 	.word	index@(_Z20matrixVectMultKernelPfS_S_i)
        /*00b0*/ 	.word	0x00000000
.L_29:


//--------------------- .nv.compat                --------------------------
	.section	.nv.compat,"",@"SHT_CUDA_COMPAT_INFO"
	.align	4
        /*0000*/ 	.byte	0x02, 0x09, 0x00, 0x00, 0x02, 0x02, 0x01, 0x00, 0x02, 0x05, 0x05, 0x00, 0x03, 0x07, 0x01, 0x01
        /*0010*/ 	.byte	0x02, 0x03, 0x00, 0x00, 0x02, 0x06, 0x01, 0x00, 0x04, 0x0b, 0x08, 0x00, 0x09, 0x00, 0x00, 0x00
        /*0020*/ 	.byte	0x00, 0x00, 0x00, 0x00


//--------------------- .nv.info._Z17MatrixMulKernelV3PfS_S_i --------------------------
	.section	.nv.info._Z17MatrixMulKernelV3PfS_S_i,"",@"SHT_CUDA_INFO"
	.sectionflags	@""
	.align	4


	//----- nvinfo : EIATTR_CUDA_API_VERSION
	.align		4
        /*0000*/ 	.byte	0x04, 0x37
        /*0002*/ 	.short	(.L_31 - .L_30)
.L_30:
        /*0004*/ 	.word	0x00000082


	//----- nvinfo : EIATTR_KPARAM_INFO
	.align		4
.L_31:
        /*0008*/ 	.byte	0x04, 0x17
        /*000a*/ 	.short	(.L_33 - .L_32)
.L_32:
        /*000c*/ 	.word	0x00000000
        /*0010*/ 	.short	0x0003
        /*0012*/ 	.short	0x0018
        /*0014*/ 	.byte	0x00, 0xf0, 0x11, 0x00


	//----- nvinfo : EIATTR_KPARAM_INFO
	.align		4
.L_33:
        /*0018*/ 	.byte	0x04, 0x17
        /*001a*/ 	.short	(.L_35 - .L_34)
.L_34:
        /*001c*/ 	.word	0x00000000
        /*0020*/ 	.short	0x0002
        /*0022*/ 	.short	0x0010
        /*0024*/ 	.byte	0x00, 0xf5, 0x21, 0x00


	//----- nvinfo : EIATTR_KPARAM_INFO
	.align		4
.L_35:
        /*0028*/ 	.byte	0x04, 0x17
        /*002a*/ 	.short	(.L_37 - .L_36)
.L_36:
        /*002c*/ 	.word	0x00000000
        /*0030*/ 	.short	0x0001
        /*0032*/ 	.short	0x0008
        /*0034*/ 	.byte	0x00, 0xf5, 0x21, 0x00


	//----- nvinfo : EIATTR_KPARAM_INFO
	.align		4
.L_37:
        /*0038*/ 	.byte	0x04, 0x17
        /*003a*/ 	.short	(.L_39 - .L_38)
.L_38:
        /*003c*/ 	.word	0x00000000
        /*0040*/ 	.short	0x0000
        /*0042*/ 	.short	0x0000
        /*0044*/ 	.byte	0x00, 0xf5, 0x21, 0x00


	//----- nvinfo : EIATTR_SPARSE_MMA_MASK
	.align		4
.L_39:
        /*0048*/ 	.byte	0x03, 0x50
        /*004a*/ 	.short	0x0000


	//----- nvinfo : EIATTR_MAXREG_COUNT
	.align		4
        /*004c*/ 	.byte	0x03, 0x1b
        /*004e*/ 	.short	0x00ff


	//----- nvinfo : EIATTR_NUM_BARRIERS
	.align		4
        /*0050*/ 	.byte	0x02, 0x4c
        /*0052*/ 	.byte	0x01
	.zero		1


	//----- nvinfo : EIATTR_MERCURY_ISA_VERSION
	.align		4
        /*0054*/ 	.byte	0x03, 0x5f
        /*0056*/ 	.short	0x0101


	//----- nvinfo : EIATTR_VRC_CTA_INIT_COUNT
	.align		4
        /*0058*/ 	.byte	0x02, 0x4a
	.zero		1
	.zero		1


	//----- nvinfo : EIATTR_EXIT_INSTR_OFFSETS
	.align		4
        /*005c*/ 	.byte	0x04, 0x1c
        /*005e*/ 	.short	(.L_41 - .L_40)


	//   ....[0]....
.L_40:
        /*0060*/ 	.word	0x00000c40


	//   ....[1]....
        /*0064*/ 	.word	0x00000c90


	//----- nvinfo : EIATTR_CBANK_PARAM_SIZE
	.align		4
.L_41:
        /*0068*/ 	.byte	0x03, 0x19
        /*006a*/ 	.short	0x001c


	//----- nvinfo : EIATTR_PARAM_CBANK
	.align		4
        /*006c*/ 	.byte	0x04, 0x0a
        /*006e*/ 	.short	(.L_43 - .L_42)
	.align		4
.L_42:
        /*0070*/ 	.word	index@(.nv.constant0._Z17MatrixMulKernelV3PfS_S_i)
        /*0074*/ 	.short	0x0380
        /*0076*/ 	.short	0x001c


	//----- nvinfo : EIATTR_SW_WAR
	.align		4
.L_43:
        /*0078*/ 	.byte	0x04, 0x36
        /*007a*/ 	.short	(.L_45 - .L_44)
.L_44:
        /*007c*/ 	.word	0x00000008
.L_45:


//--------------------- .nv.info._Z17MatrixMulKernelV2PfS_S_i --------------------------
	.section	.nv.info._Z17MatrixMulKernelV2PfS_S_i,"",@"SHT_CUDA_INFO"
	.sectionflags	@""
	.align	4


	//----- nvinfo : EIATTR_CUDA_API_VERSION
	.align		4
        /*0000*/ 	.byte	0x04, 0x37
        /*0002*/ 	.short	(.L_47 - .L_46)
.L_46:
        /*0004*/ 	.word	0x00000082


	//----- nvinfo : EIATTR_KPARAM_INFO
	.align		4
.L_47:
        /*0008*/ 	.byte	0x04, 0x17
        /*000a*/ 	.short	(.L_49 - .L_48)
.L_48:
        /*000c*/ 	.word	0x00000000
        /*0010*/ 	.short	0x0003
        /*0012*/ 	.short	0x0018
        /*0014*/ 	.byte	0x00, 0xf0, 0x11, 0x00


	//----- nvinfo : EIATTR_KPARAM_INFO
	.align		4
.L_49:
        /*0018*/ 	.byte	0x04, 0x17
        /*001a*/ 	.short	(.L_51 - .L_50)
.L_50:
        /*001c*/ 	.word	0x00000000
        /*0020*/ 	.short	0x0002
        /*0022*/ 	.short	0x0010
        /*0024*/ 	.byte	0x00, 0xf5, 0x21, 0x00


	//----- nvinfo : EIATTR_KPARAM_INFO
	.align		4
.L_51:
        /*0028*/ 	.byte	0x04, 0x17
        /*002a*/ 	.short	(.L_53 - .L_52)
.L_52:
        /*002c*/ 	.word	0x00000000
        /*0030*/ 	.short	0x0001
        /*0032*/ 	.short	0x0008
        /*0034*/ 	.byte	0x00, 0xf5, 0x21, 0x00


	//----- nvinfo : EIATTR_KPARAM_INFO
	.align		4
.L_53:
        /*0038*/ 	.byte	0x04, 0x17
        /*003a*/ 	.short	(.L_55 - .L_54)
.L_54:
        /*003c*/ 	.word	0x00000000
        /*0040*/ 	.short	0x0000
        /*0042*/ 	.short	0x0000
        /*0044*/ 	.byte	0x00, 0xf5, 0x21, 0x00


	//----- nvinfo : EIATTR_SPARSE_MMA_MASK
	.align		4
.L_55:
        /*0048*/ 	.byte	0x03, 0x50
        /*004a*/ 	.short	0x0000


	//----- nvinfo : EIATTR_MAXREG_COUNT
	.align		4
        /*004c*/ 	.byte	0x03, 0x1b
        /*004e*/ 	.short	0x00ff


	//----- nvinfo : EIATTR_NUM_BARRIERS
	.align		4
        /*0050*/ 	.byte	0x02, 0x4c
        /*0052*/ 	.byte	0x01
	.zero		1


	//----- nvinfo : EIATTR_MERCURY_ISA_VERSION
	.align		4
        /*0054*/ 	.byte	0x03, 0x5f
        /*0056*/ 	.short	0x0101


	//----- nvinfo : EIATTR_VRC_CTA_INIT_COUNT
	.align		4
        /*0058*/ 	.byte	0x02, 0x4a
	.zero		1
	.zero		1


	//----- nvinfo : EIATTR_EXIT_INSTR_OFFSETS
	.align		4
        /*005c*/ 	.byte	0x04, 0x1c
        /*005e*/ 	.short	(.L_57 - .L_56)


	//   ....[0]....
.L_56:
        /*0060*/ 	.word	0x00000c00


	//----- nvinfo : EIATTR_CBANK_PARAM_SIZE
	.align		4
.L_57:
        /*0064*/ 	.byte	0x03, 0x19
        /*0066*/ 	.short	0x001c


	//----- nvinfo : EIATTR_PARAM_CBANK
	.align		4
        /*0068*/ 	.byte	0x04, 0x0a
        /*006a*/ 	.short	(.L_59 - .L_58)
	.align		4
.L_58:
        /*006c*/ 	.word	index@(.nv.constant0._Z17MatrixMulKernelV2PfS_S_i)
        /*0070*/ 	.short	0x0380
        /*0072*/ 	.short	0x001c


	//----- nvinfo : EIATTR_SW_WAR
	.align		4
.L_59:
        /*0074*/ 	.byte	0x04, 0x36
        /*0076*/ 	.short	(.L_61 - .L_60)
.L_60:
        /*0078*/ 	.word	0x00000008
.L_61:


//--------------------- .nv.info._Z17MatrixMulKernelV1PfS_S_i --------------------------
	.section	.nv.info._Z17MatrixMulKernelV1PfS_S_i,"",@"SHT_CUDA_INFO"
	.sectionflags	@""
	.align	4


	//----- nvinfo : EIATTR_CUDA_API_VERSION
	.align		4
        /*0000*/ 	.byte	0x04, 0x37
        /*0002*/ 	.short	(.L_63 - .L_62)
.L_62:
        /*0004*/ 	.word	0x00000082


	//----- nvinfo : EIATTR_KPARAM_INFO
	.align		4
.L_63:
        /*0008*/ 	.byte	0x04, 0x17
        /*000a*/ 	.short	(.L_65 - .L_64)
.L_64:
        /*000c*/ 	.word	0x00000000
        /*0010*/ 	.short	0x0003
        /*0012*/ 	.short	0x0018
        /*0014*/ 	.byte	0x00, 0xf0, 0x11, 0x00


	//----- nvinfo : EIATTR_KPARAM_INFO
	.align		4
.L_65:
        /*0018*/ 	.byte	0x04, 0x17
        /*001a*/ 	.short	(.L_67 - .L_66)
.L_66:
        /*001c*/ 	.word	0x00000000
        /*0020*/ 	.short	0x0002
        /*0022*/ 	.short	0x0010
        /*0024*/ 	.byte	0x00, 0xf5, 0x21, 0x00


	//----- nvinfo : EIATTR_KPARAM_INFO
	.align		4
.L_67:
        /*0028*/ 	.byte	0x04, 0x17
        /*002a*/ 	.short	(.L_69 - .L_68)
.L_68:
        /*002c*/ 	.word	0x00000000
        /*0030*/ 	.short	0x0001
        /*0032*/ 	.short	0x0008
        /*0034*/ 	.byte	0x00, 0xf5, 0x21, 0x00


	//----- nvinfo : EIATTR_KPARAM_INFO
	.align		4
.L_69:
        /*0038*/ 	.byte	0x04, 0x17
        /*003a*/ 	.short	(.L_71 - .L_70)
.L_70:
        /*003c*/ 	.word	0x00000000
        /*0040*/ 	.short	0x0000
        /*0042*/ 	.short	0x0000
        /*0044*/ 	.byte	0x00, 0xf5, 0x21, 0x00


	//----- nvinfo : EIATTR_SPARSE_MMA_MASK
	.align		4
.L_71:
        /*0048*/ 	.byte	0x03, 0x50
        /*004a*/ 	.short	0x0000


	//----- nvinfo : EIATTR_MAXREG_COUNT
	.align		4
        /*004c*/ 	.byte	0x03, 0x1b
        /*004e*/ 	.short	0x00ff


	//----- nvinfo : EIATTR_MERCURY_ISA_VERSION
	.align		4
        /*0050*/ 	.byte	0x03, 0x5f
        /*0052*/ 	.short	0x0101


	//----- nvinfo : EIATTR_VRC_CTA_INIT_COUNT
	.align		4
        /*0054*/ 	.byte	0x02, 0x4a
	.zero		1
	.zero		1


	//----- nvinfo : EIATTR_EXIT_INSTR_OFFSETS
	.align		4
        /*0058*/ 	.byte	0x04, 0x1c
        /*005a*/ 	.short	(.L_73 - .L_72)


	//   ....[0]....
.L_72:
        /*005c*/ 	.word	0x000000c0


	//   ....[1]....
        /*0060*/ 	.word	0x00000a90


	//----- nvinfo : EIATTR_CBANK_PARAM_SIZE
	.align		4
.L_73:
        /*0064*/ 	.byte	0x03, 0x19
        /*0066*/ 	.short	0x001c


	//----- nvinfo : EIATTR_PARAM_CBANK
	.align		4
        /*0068*/ 	.byte	0x04, 0x0a
        /*006a*/ 	.short	(.L_75 - .L_74)
	.align		4
.L_74:
        /*006c*/ 	.word	index@(.nv.constant0._Z17MatrixMulKernelV1PfS_S_i)
        /*0070*/ 	.short	0x0380
        /*0072*/ 	.short	0x001c


	//----- nvinfo : EIATTR_SW_WAR
	.align		4
.L_75:
        /*0074*/ 	.byte	0x04, 0x36
        /*0076*/ 	.short	(.L_77 - .L_76)
.L_76:
        /*0078*/ 	.word	0x00000008
.L_77:


//--------------------- .nv.info._Z15matrixAddKernelPfS_S_i --------------------------
	.section	.nv.info._Z15matrixAddKernelPfS_S_i,"",@"SHT_CUDA_INFO"
	.sectionflags	@""
	.align	4


	//----- nvinfo : EIATTR_CUDA_API_VERSION
	.align		4
        /*0000*/ 	.byte	0x04, 0x37
        /*0002*/ 	.short	(.L_79 - .L_78)
.L_78:
        /*0004*/ 	.word	0x00000082


	//----- nvinfo : EIATTR_KPARAM_INFO
	.align		4
.L_79:
        /*0008*/ 	.byte	0x04, 0x17
        /*000a*/ 	.short	(.L_81 - .L_80)
.L_80:
        /*000c*/ 	.word	0x00000000
        /*0010*/ 	.short	0x0003
        /*0012*/ 	.short	0x0018
        /*0014*/ 	.byte	0x00, 0xf0, 0x11, 0x00


	//----- nvinfo : EIATTR_KPARAM_INFO
	.align		4
.L_81:
        /*0018*/ 	.byte	0x04, 0x17
        /*001a*/ 	.short	(.L_83 - .L_82)
.L_82:
        /*001c*/ 	.word	0x00000000
        /*0020*/ 	.short	0x0002
        /*0022*/ 	.short	0x0010
        /*0024*/ 	.byte	0x00, 0xf5, 0x21, 0x00


	//----- nvinfo : EIATTR_KPARAM_INFO
	.align		4
.L_83:
        /*0028*/ 	.byte	0x04, 0x17
        /*002a*/ 	.short	(.L_85 - .L_84)
.L_84:
        /*002c*/ 	.word	0x00000000
        /*0030*/ 	.short	0x0001
        /*0032*/ 	.short	0x0008
        /*0034*/ 	.byte	0x00, 0xf5, 0x21, 0x00


	//----- nvinfo : EIATTR_KPARAM_INFO
	.align		4
.L_85:
        /*0038*/ 	.byte	0x04, 0x17
        /*003a*/ 	.short	(.L_87 - .L_86)
.L_86:
        /*003c*/ 	.word	0x00000000
        /*0040*/ 	.short	0x0000
        /*0042*/ 	.short	0x0000
        /*0044*/ 	.byte	0x00, 0xf5, 0x21, 0x00


	//----- nvinfo : EIATTR_SPARSE_MMA_MASK
	.align		4
.L_87:
        /*0048*/ 	.byte	0x03, 0x50
        /*004a*/ 	.short	0x0000


	//----- nvinfo : EIATTR_MAXREG_COUNT
	.align		4
        /*004c*/ 	.byte	0x03, 0x1b
        /*004e*/ 	.short	0x00ff


	//----- nvinfo : EIATTR_MERCURY_ISA_VERSION
	.align		4
        /*0050*/ 	.byte	0x03, 0x5f
        /*0052*/ 	.short	0x0101


	//----- nvinfo : EIATTR_VRC_CTA_INIT_COUNT
	.align		4
        /*0054*/ 	.byte	0x02, 0x4a
	.zero		1
	.zero		1


	//----- nvinfo : EIATTR_EXIT_INSTR_OFFSETS
	.align		4
        /*0058*/ 	.byte	0x04, 0x1c
        /*005a*/ 	.short	(.L_89 - .L_88)


	//   ....[0]....
.L_88:
        /*005c*/ 	.word	0x000000c0


	//   ....[1]....
        /*0060*/ 	.word	0x00000190


	//----- nvinfo : EIATTR_CBANK_PARAM_SIZE
	.align		4
.L_89:
        /*0064*/ 	.byte	0x03, 0x19
        /*0066*/ 	.short	0x001c


	//----- nvinfo : EIATTR_PARAM_CBANK
	.align		4
        /*0068*/ 	.byte	0x04, 0x0a
        /*006a*/ 	.short	(.L_91 - .L_90)
	.align		4
.L_90:
        /*006c*/ 	.word	index@(.nv.constant0._Z15matrixAddKernelPfS_S_i)
        /*0070*/ 	.short	0x0380
        /*0072*/ 	.short	0x001c


	//----- nvinfo : EIATTR_SW_WAR
	.align		4
.L_91:
        /*0074*/ 	.byte	0x04, 0x36
        /*0076*/ 	.short	(.L_93 - .L_92)
.L_92:
        /*0078*/ 	.word	0x00000008
.L_93:


//--------------------- .nv.info._Z20matrixVectMultKernelPfS_S_i --------------------------
	.section	.nv.info._Z20matrixVectMultKernelPfS_S_i,"",@"SHT_CUDA_INFO"
	.sectionflags	@""
	.align	4


	//----- nvinfo : EIATTR_CUDA_API_VERSION
	.align		4
        /*0000*/ 	.byte	0x04, 0x37
        /*0002*/ 	.short	(.L_95 - .L_94)
.L_94:
        /*0004*/ 	.word	0x00000082


	//----- nvinfo : EIATTR_KPARAM_INFO
	.align		4
.L_95:
        /*0008*/ 	.byte	0x04, 0x17
        /*000a*/ 	.short	(.L_97 - .L_96)
.L_96:
        /*000c*/ 	.word	0x00000000
        /*0010*/ 	.short	0x0003
        /*0012*/ 	.short	0x0018
        /*0014*/ 	.byte	0x00, 0xf0, 0x11, 0x00


	//----- nvinfo : EIATTR_KPARAM_INFO
	.align		4
.L_97:
        /*0018*/ 	.byte	0x04, 0x17
        /*001a*/ 	.short	(.L_99 - .L_98)
.L_98:
        /*001c*/ 	.word	0x00000000
        /*0020*/ 	.short	0x0002
        /*0022*/ 	.short	0x0010
        /*0024*/ 	.byte	0x00, 0xf5, 0x21, 0x00


	//----- nvinfo : EIATTR_KPARAM_INFO
	.align		4
.L_99:
        /*0028*/ 	.byte	0x04, 0x17
        /*002a*/ 	.short	(.L_101 - .L_100)
.L_100:
        /*002c*/ 	.word	0x00000000
        /*0030*/ 	.short	0x0001
        /*0032*/ 	.short	0x0008
        /*0034*/ 	.byte	0x00, 0xf5, 0x21, 0x00


	//----- nvinfo : EIATTR_KPARAM_INFO
	.align		4
.L_101:
        /*0038*/ 	.byte	0x04, 0x17
        /*003a*/ 	.short	(.L_103 - .L_102)
.L_102:
        /*003c*/ 	.word	0x00000000
        /*0040*/ 	.short	0x0000
        /*0042*/ 	.short	0x0000
        /*0044*/ 	.byte	0x00, 0xf5, 0x21, 0x00


	//----- nvinfo : EIATTR_SPARSE_MMA_MASK
	.align		4
.L_103:
        /*0048*/ 	.byte	0x03, 0x50
        /*004a*/ 	.short	0x0000


	//----- nvinfo : EIATTR_MAXREG_COUNT
	.align		4
        /*004c*/ 	.byte	0x03, 0x1b
        /*004e*/ 	.short	0x00ff


	//----- nvinfo : EIATTR_MERCURY_ISA_VERSION
	.align		4
        /*0050*/ 	.byte	0x03, 0x5f
        /*0052*/ 	.short	0x0101


	//----- nvinfo : EIATTR_VRC_CTA_INIT_COUNT
	.align		4
        /*0054*/ 	.byte	0x02, 0x4a
	.zero		1
	.zero		1


	//----- nvinfo : EIATTR_EXIT_INSTR_OFFSETS
	.align		4
        /*0058*/ 	.byte	0x04, 0x1c
        /*005a*/ 	.short	(.L_105 - .L_104)


	//   ....[0]....
.L_104:
        /*005c*/ 	.word	0x00000090


	//   ....[1]....
        /*0060*/ 	.word	0x00000100


	//   ....[2]....
        /*0064*/ 	.word	0x00000430


	//   ....[3]....
        /*0068*/ 	.word	0x00000570


	//----- nvinfo : EIATTR_CRS_STACK_SIZE
	.align		4
.L_105:
        /*006c*/ 	.byte	0x04, 0x1e
        /*006e*/ 	.short	(.L_107 - .L_106)
.L_106:
        /*0070*/ 	.word	0x00000000


	//----- nvinfo : EIATTR_CBANK_PARAM_SIZE
	.align		4
.L_107:
        /*0074*/ 	.byte	0x03, 0x19
        /*0076*/ 	.short	0x001c


	//----- nvinfo : EIATTR_PARAM_CBANK
	.align		4
        /*0078*/ 	.byte	0x04, 0x0a
        /*007a*/ 	.short	(.L_109 - .L_108)
	.align		4
.L_108:
        /*007c*/ 	.word	index@(.nv.constant0._Z20matrixVectMultKernelPfS_S_i)
        /*0080*/ 	.short	0x0380
        /*0082*/ 	.short	0x001c


	//----- nvinfo : EIATTR_SW_WAR
	.align		4
.L_109:
        /*0084*/ 	.byte	0x04, 0x36
        /*0086*/ 	.short	(.L_111 - .L_110)
.L_110:
        /*0088*/ 	.word	0x00000008
.L_111:


//--------------------- .nv.callgraph             --------------------------
	.section	.nv.callgraph,"",@"SHT_CUDA_CALLGRAPH"
	.align	4
	.sectionentsize	8
	.align		4
        /*0000*/ 	.word	0x00000000
	.align		4
        /*0004*/ 	.word	0xffffffff
	.align		4
        /*0008*/ 	.word	0x00000000
	.align		4
        /*000c*/ 	.word	0xfffffffe
	.align		4
        /*0010*/ 	.word	0x00000000
	.align		4
        /*0014*/ 	.word	0xfffffffd
	.align		4
        /*0018*/ 	.word	0x00000000
	.align		4
        /*001c*/ 	.word	0xfffffffc


//--------------------- .text._Z17MatrixMulKernelV3PfS_S_i --------------------------
	.section	.text._Z17MatrixMulKernelV3PfS_S_i,"ax",@progbits
	.align	128
        .global         _Z17MatrixMulKernelV3PfS_S_i
        .type           _Z17MatrixMulKernelV3PfS_S_i,@function
        .size           _Z17MatrixMulKernelV3PfS_S_i,(.L_x_17 - _Z17MatrixMulKernelV3PfS_S_i)
        .other          _Z17MatrixMulKernelV3PfS_S_i,@"STO_CUDA_ENTRY STV_DEFAULT"
_Z17MatrixMulKernelV3PfS_S_i:
.text._Z17MatrixMulKernelV3PfS_S_i:
[----:B------:R-:W-:Y:S01]  /*0000*/  LDC R1, c[0x0][0x37c] ;  /* 0x0000df00ff017b82 */ /* 0x000fe20000000800 */
[----:B------:R-:W0:Y:S01]  /*0010*/  LDCU UR4, c[0x0][0x398] ;  /* 0x00007300ff0477ac */ /* 0x000e220008000800 */
[----:B------:R-:W1:Y:S01]  /*0020*/  S2R R19, SR_CTAID.Y ;  /* 0x0000000000137919 */ /* 0x000e620000002600 */
[----:B------:R-:W-:Y:S01]  /*0030*/  HFMA2 R21, -RZ, RZ, 0, 0 ;  /* 0x00000000ff157431 */ /* 0x000fe200000001ff */
[----:B------:R-:W2:Y:S01]  /*0040*/  LDCU.64 UR8, c[0x0][0x358] ;  /* 0x00006b00ff0877ac */ /* 0x000ea20008000a00 */
[----:B------:R-:W1:Y:S01]  /*0050*/  S2R R0, SR_TID.Y ;  /* 0x0000000000007919 */ /* 0x000e620000002200 */
[----:B------:R-:W3:Y:S01]  /*0060*/  S2R R5, SR_CTAID.X ;  /* 0x0000000000057919 */ /* 0x000ee20000002500 */
[----:B------:R-:W3:Y:S01]  /*0070*/  S2R R2, SR_TID.X ;  /* 0x0000000000027919 */ /* 0x000ee20000002100 */
[----:B0-----:R-:W-:-:S05]  /*0080*/  I2FP.F32.S32 R3, UR4 ;  /* 0x0000000400037c45 */ /* 0x001fca0008201400 */
[----:B------:R-:W-:-:S06]  /*0090*/  FMUL R16, R3, 0.015625 ;  /* 0x3c80000003107820 */ /* 0x000fcc0000400000 */
[----:B------:R-:W0:Y:S01]  /*00a0*/  FRND.CEIL R16, R16 ;  /* 0x0000001000107307 */ /* 0x000e220000209000 */
[----:B-1----:R-:W-:Y:S02]  /*00b0*/  LEA R19, R19, R0, 0x6 ;  /* 0x0000000013137211 */ /* 0x002fe400078e30ff */
[----:B0-----:R-:W-:Y:S02]  /*00c0*/  FSETP.GT.AND P0, PT, R16, RZ, PT ;  /* 0x000000ff1000720b */ /* 0x001fe40003f04000 */
[----:B---3--:R-:W-:-:S04]  /*00d0*/  LEA R18, R5, R2, 0x6 ;  /* 0x0000000205127211 */ /* 0x008fc800078e30ff */
[----:B------:R-:W-:-:S07]  /*00e0*/  VIMNMX R3, PT, PT, R19, R18, !PT ;  /* 0x0000001213037248 */ /* 0x000fce0007fe0100 */
[----:B--2---:R-:W-:Y:S05]  /*00f0*/  @!P0 BRA `(.L_x_0) ;  /* 0x0000000800cc8947 */ /* 0x004fea0003800000 */
[----:B------:R-:W0:Y:S01]  /*0100*/  S2UR UR6, SR_CgaCtaId ;  /* 0x00000000000679c3 */ /* 0x000e220000008800 */
[----:B------:R-:W-:Y:S01]  /*0110*/  UMOV UR4, 0x400 ;  /* 0x0000040000047882 */ /* 0x000fe20000000000 */
[----:B------:R-:W-:Y:S01]  /*0120*/  MOV R21, RZ ;  /* 0x000000ff00157202 */ /* 0x000fe20000000f00 */
[----:B------:R-:W-:Y:S01]  /*0130*/  UIADD3 UR5, UPT, UPT, UR4, 0x4000, URZ ;  /* 0x0000400004057890 */ /* 0x000fe2000fffe0ff */
[----:B------:R-:W-:Y:S01]  /*0140*/  MOV R5, RZ ;  /* 0x000000ff00057202 */ /* 0x000fe20000000f00 */
[----:B------:R-:W1:Y:S01]  /*0150*/  LDCU UR7, c[0x0][0x398] ;  /* 0x00007300ff0777ac */ /* 0x000e620008000800 */
[----:B0-----:R-:W-:Y:S02]  /*0160*/  ULEA UR4, UR6, UR4, 0x18 ;  /* 0x0000000406047291 */ /* 0x001fe4000f8ec0ff */
[----:B------:R-:W-:-:S04]  /*0170*/  ULEA UR5, UR6, UR5, 0x18 ;  /* 0x0000000506057291 */ /* 0x000fc8000f8ec0ff */
[----:B------:R-:W-:Y:S02]  /*0180*/  LEA R17, R0, UR4, 0x8 ;  /* 0x0000000400117c11 */ /* 0x000fe4000f8e40ff */
[C---:B------:R-:W-:Y:S02]  /*0190*/  LEA R7, R2.reuse, UR5, 0x2 ;  /* 0x0000000502077c11 */ /* 0x040fe4000f8e10ff */
[----:B------:R-:W-:Y:S02]  /*01a0*/  LEA R6, R2, R17, 0x2 ;  /* 0x0000001102067211 */ /* 0x000fe400078e10ff */
[----:B-1----:R-:W-:-:S07]  /*01b0*/  LEA R4, R0, R7, 0x8 ;  /* 0x0000000700047211 */ /* 0x002fce00078e40ff */
.L_x_1:
[C---:B------:R-:W-:Y:S01]  /*01c0*/  LEA R12, R5.reuse, R2, 0x6 ;  /* 0x00000002050c7211 */ /* 0x040fe200078e30ff */
[----:B------:R-:W-:Y:S01]  /*01d0*/  UMOV UR4, UR7 ;  /* 0x0000000700047c82 */ /* 0x000fe20008000000 */
[----:B------:R-:W-:Y:S02]  /*01e0*/  LEA R25, R5, R0, 0x6 ;  /* 0x0000000005197211 */ /* 0x000fe400078e30ff */
[----:B------:R-:W-:Y:S02]  /*01f0*/  VIMNMX R8, PT, PT, R19, R12, !PT ;  /* 0x0000000c13087248 */ /* 0x000fe40007fe0100 */
[----:B------:R-:W-:Y:S02]  /*0200*/  VIMNMX R9, PT, PT, R18, R25, !PT ;  /* 0x0000001912097248 */ /* 0x000fe40007fe0100 */
[----:B------:R-:W-:Y:S02]  /*0210*/  ISETP.GE.AND P0, PT, R8, UR4, PT ;  /* 0x0000000408007c0c */ /* 0x000fe4000bf06270 */
[----:B------:R-:W-:-:S11]  /*0220*/  ISETP.GE.AND P1, PT, R9, UR4, PT ;  /* 0x0000000409007c0c */ /* 0x000fd6000bf26270 */
[----:B------:R-:W0:Y:S01]  /*0230*/  @!P0 LDC.64 R10, c[0x0][0x380] ;  /* 0x0000e000ff0a8b82 */ /* 0x000e220000000a00 */
[----:B------:R-:W-:Y:S02]  /*0240*/  @!P0 IMAD R13, R19, UR4, R12 ;  /* 0x00000004130d8c24 */ /* 0x000fe4000f8e020c */
[----:B------:R-:W-:-:S05]  /*0250*/  @!P1 IMAD R25, R25, UR4, R18 ;  /* 0x0000000419199c24 */ /* 0x000fca000f8e0212 */
[----:B------:R-:W1:Y:S01]  /*0260*/  @!P1 LDC.64 R8, c[0x0][0x388] ;  /* 0x0000e200ff089b82 */ /* 0x000e620000000a00 */
[----:B0-----:R-:W-:-:S05]  /*0270*/  @!P0 IMAD.WIDE R10, R13, 0x4, R10 ;  /* 0x000000040d0a8825 */ /* 0x001fca00078e020a */
[----:B------:R-:W2:Y:S01]  /*0280*/  @!P0 LDG.E R29, desc[UR8][R10.64] ;  /* 0x000000080a1d8981 */ /* 0x000ea2000c1e1900 */
[----:B-1----:R-:W-:-:S06]  /*0290*/  @!P1 IMAD.WIDE R24, R25, 0x4, R8 ;  /* 0x0000000419189825 */ /* 0x002fcc00078e0208 */
[----:B------:R-:W3:Y:S04]  /*02a0*/  @!P1 LDG.E R25, desc[UR8][R24.64] ;  /* 0x0000000818199981 */ /* 0x000ee8000c1e1900 */
[----:B--2---:R-:W-:Y:S04]  /*02b0*/  @!P0 STS [R6], R29 ;  /* 0x0000001d06008388 */ /* 0x004fe80000000800 */
[----:B---3--:R-:W-:Y:S01]  /*02c0*/  @!P1 STS [R4], R25 ;  /* 0x0000001904009388 */ /* 0x008fe20000000800 */
[----:B------:R-:W-:Y:S06]  /*02d0*/  BAR.SYNC.DEFER_BLOCKING 0x0 ;  /* 0x0000000000007b1d */ /* 0x000fec0000010000 */
[----:B------:R-:W-:Y:S04]  /*02e0*/  LDS R26, [R7] ;  /* 0x00000000071a7984 */ /* 0x000fe80000000800 */
[----:B------:R-:W0:Y:S04]  /*02f0*/  LDS.128 R12, [R17] ;  /* 0x00000000110c7984 */ /* 0x000e280000000c00 */
[----:B------:R-:W1:Y:S04]  /*0300*/  LDS R28, [R7+0x100] ;  /* 0x00010000071c7984 */ /* 0x000e680000000800 */
[----:B------:R-:W2:Y:S04]  /*0310*/  LDS R27, [R7+0x200] ;  /* 0x00020000071b7984 */ /* 0x000ea80000000800 */
[----:B------:R-:W3:Y:S04]  /*0320*/  LDS R20, [R7+0x300] ;  /* 0x0003000007147984 */ /* 0x000ee80000000800 */
[----:B------:R-:W-:Y:S04]  /*0330*/  LDS R23, [R7+0x400] ;  /* 0x0004000007177984 */ /* 0x000fe80000000800 */
[----:B------:R-:W4:Y:S04]  /*0340*/  LDS.128 R8, [R17+0x10] ;  /* 0x0000100011087984 */ /* 0x000f280000000c00 */
[----:B------:R-:W5:Y:S04]  /*0350*/  LDS R22, [R7+0x500] ;  /* 0x0005000007167984 */ /* 0x000f680000000800 */
[----:B------:R-:W5:Y:S04]  /*0360*/  LDS R25, [R7+0x600] ;  /* 0x0006000007197984 */ /* 0x000f680000000800 */
[----:B------:R-:W5:Y:S01]  /*0370*/  LDS R24, [R7+0x700] ;  /* 0x0007000007187984 */ /* 0x000f620000000800 */
[----:B0-----:R-:W-:-:S03]  /*0380*/  FFMA R12, R12, R26, R21 ;  /* 0x0000001a0c0c7223 */ /* 0x001fc60000000015 */
[----:B------:R-:W-:Y:S01]  /*0390*/  LDS R21, [R7+0x800] ;  /* 0x0008000007157984 */ /* 0x000fe20000000800 */
[----:B-1----:R-:W-:-:S03]  /*03a0*/  FFMA R12, R28, R13, R12 ;  /* 0x0000000d1c0c7223 */ /* 0x002fc6000000000c */
[----:B------:R-:W-:Y:S01]  /*03b0*/  LDS R26, [R7+0xb00] ;  /* 0x000b0000071a7984 */ /* 0x000fe20000000800 */
[----:B--2---:R-:W-:-:S04]  /*03c0*/  FFMA R27, R27, R14, R12 ;  /* 0x0000000e1b1b7223 */ /* 0x004fc8000000000c */
[----:B---3--:R-:W-:Y:S02]  /*03d0*/  FFMA R27, R20, R15, R27 ;  /* 0x0000000f141b7223 */ /* 0x008fe4000000001b */
[----:B------:R-:W0:Y:S04]  /*03e0*/  LDS.128 R12, [R17+0x20] ;  /* 0x00002000110c7984 */ /* 0x000e280000000c00 */
[----:B------:R-:W1:Y:S01]  /*03f0*/  LDS R20, [R7+0x900] ;  /* 0x0009000007147984 */ /* 0x000e620000000800 */
[----:B----4-:R-:W-:-:S03]  /*0400*/  FFMA R27, R8, R23, R27 ;  /* 0x00000017081b7223 */ /* 0x010fc6000000001b */
[----:B------:R-:W2:Y:S01]  /*0410*/  LDS R23, [R7+0xa00] ;  /* 0x000a000007177984 */ /* 0x000ea20000000800 */
[----:B-----5:R-:W-:-:S04]  /*0420*/  FFMA R22, R22, R9, R27 ;  /* 0x0000000916167223 */ /* 0x020fc8000000001b */
[----:B------:R-:W-:Y:S02]  /*0430*/  FFMA R25, R25, R10, R22 ;  /* 0x0000000a19197223 */ /* 0x000fe40000000016 */
[----:B------:R-:W-:Y:S02]  /*0440*/  LDS R22, [R7+0xd00] ;  /* 0x000d000007167984 */ /* 0x000fe40000000800 */
[----:B------:R-:W-:Y:S02]  /*0450*/  FFMA R27, R24, R11, R25 ;  /* 0x0000000b181b7223 */ /* 0x000fe40000000019 */
[----:B------:R-:W-:Y:S04]  /*0460*/  LDS R25, [R7+0xc00] ;  /* 0x000c000007197984 */ /* 0x000fe80000000800 */
[----:B------:R-:W3:Y:S04]  /*0470*/  LDS.128 R8, [R17+0x30] ;  /* 0x0000300011087984 */ /* 0x000ee80000000c00 */
[----:B------:R-:W-:Y:S01]  /*0480*/  LDS R24, [R7+0xf00] ;  /* 0x000f000007187984 */ /* 0x000fe20000000800 */
[----:B0-----:R-:W-:-:S03]  /*0490*/  FFMA R27, R12, R21, R27 ;  /* 0x000000150c1b7223 */ /* 0x001fc6000000001b */
[----:B------:R-:W0:Y:S01]  /*04a0*/  LDS R21, [R7+0xe00] ;  /* 0x000e000007157984 */ /* 0x000e220000000800 */
[----:B-1----:R-:W-:-:S04]  /*04b0*/  FFMA R20, R20, R13, R27 ;  /* 0x0000000d14147223 */ /* 0x002fc8000000001b */
[----:B--2---:R-:W-:Y:S02]  /*04c0*/  FFMA R23, R23, R14, R20 ;  /* 0x0000000e17177223 */ /* 0x004fe40000000014 */
[----:B------:R-:W-:Y:S02]  /*04d0*/  LDS R20, [R7+0x1100] ;  /* 0x0011000007147984 */ /* 0x000fe40000000800 */
[----:B------:R-:W-:Y:S02]  /*04e0*/  FFMA R27, R26, R15, R23 ;  /* 0x0000000f1a1b7223 */ /* 0x000fe40000000017 */
[----:B------:R-:W-:Y:S04]  /*04f0*/  LDS R23, [R7+0x1000] ;  /* 0x0010000007177984 */ /* 0x000fe80000000800 */
[----:B------:R-:W1:Y:S04]  /*0500*/  LDS.128 R12, [R17+0x40] ;  /* 0x00004000110c7984 */ /* 0x000e680000000c00 */
[----:B------:R-:W-:Y:S01]  /*0510*/  LDS R26, [R7+0x1300] ;  /* 0x00130000071a7984 */ /* 0x000fe20000000800 */
[----:B---3--:R-:W-:-:S03]  /*0520*/  FFMA R27, R8, R25, R27 ;  /* 0x00000019081b7223 */ /* 0x008fc6000000001b */
[----:B------:R-:W2:Y:S01]  /*0530*/  LDS R25, [R7+0x1200] ;  /* 0x0012000007197984 */ /* 0x000ea20000000800 */
[----:B------:R-:W-:-:S04]  /*0540*/  FFMA R22, R22, R9, R27 ;  /* 0x0000000916167223 */ /* 0x000fc8000000001b */
[----:B0-----:R-:W-:Y:S02]  /*0550*/  FFMA R21, R21, R10, R22 ;  /* 0x0000000a15157223 */ /* 0x001fe40000000016 */
[----:B------:R-:W-:Y:S02]  /*0560*/  LDS R22, [R7+0x1500] ;  /* 0x0015000007167984 */ /* 0x000fe40000000800 */
[----:B------:R-:W-:Y:S02]  /*0570*/  FFMA R27, R24, R11, R21 ;  /* 0x0000000b181b7223 */ /* 0x000fe40000000015 */
[----:B------:R-:W-:Y:S04]  /*0580*/  LDS R21, [R7+0x1400] ;  /* 0x0014000007157984 */ /* 0x000fe80000000800 */
[----:B------:R-:W0:Y:S04]  /*0590*/  LDS.128 R8, [R17+0x50] ;  /* 0x0000500011087984 */ /* 0x000e280000000c00 */
[----:B------:R-:W-:Y:S01]  /*05a0*/  LDS R24, [R7+0x1700] ;  /* 0x0017000007187984 */ /* 0x000fe20000000800 */
[----:B-1----:R-:W-:-:S03]  /*05b0*/  FFMA R27, R12, R23, R27 ;  /* 0x000000170c1b7223 */ /* 0x002fc6000000001b */
[----:B------:R-:W1:Y:S01]  /*05c0*/  LDS R23, [R7+0x1600] ;  /* 0x0016000007177984 */ /* 0x000e620000000800 */
[----:B------:R-:W-:-:S04]  /*05d0*/  FFMA R20, R20, R13, R27 ;  /* 0x0000000d14147223 */ /* 0x000fc8000000001b */
[----:B--2---:R-:W-:Y:S02]  /*05e0*/  FFMA R25, R25, R14, R20 ;  /* 0x0000000e19197223 */ /* 0x004fe40000000014 */
[----:B------:R-:W-:Y:S02]  /*05f0*/  LDS R20, [R7+0x1900] ;  /* 0x0019000007147984 */ /* 0x000fe40000000800 */
[----:B------:R-:W-:Y:S02]  /*0600*/  FFMA R27, R26, R15, R25 ;  /* 0x0000000f1a1b7223 */ /* 0x000fe40000000019 */
[----:B------:R-:W-:Y:S04]  /*0610*/  LDS R25, [R7+0x1800] ;  /* 0x0018000007197984 */ /* 0x000fe80000000800 */
[----:B------:R-:W2:Y:S04]  /*0620*/  LDS.128 R12, [R17+0x60] ;  /* 0x00006000110c7984 */ /* 0x000ea80000000c00 */
[----:B------:R-:W-:Y:S01]  /*0630*/  LDS R26, [R7+0x1b00] ;  /* 0x001b0000071a7984 */ /* 0x000fe20000000800 */
[----:B0-----:R-:W-:-:S03]  /*0640*/  FFMA R27, R8, R21, R27 ;  /* 0x00000015081b7223 */ /* 0x001fc6000000001b */
[----:B------:R-:W0:Y:S01]  /*0650*/  LDS R21, [R7+0x1a00] ;  /* 0x001a000007157984 */ /* 0x000e220000000800 */
[----:B------:R-:W-:-:S04]  /*0660*/  FFMA R22, R22, R9, R27 ;  /* 0x0000000916167223 */ /* 0x000fc8000000001b */
[----:B-1----:R-:W-:Y:S02]  /*0670*/  FFMA R23, R23, R10, R22 ;  /* 0x0000000a17177223 */ /* 0x002fe40000000016 */
[----:B------:R-:W-:Y:S02]  /*0680*/  LDS R22, [R7+0x1d00] ;  /* 0x001d000007167984 */ /* 0x000fe40000000800 */
[----:B------:R-:W-:Y:S02]  /*0690*/  FFMA R27, R24, R11, R23 ;  /* 0x0000000b181b7223 */ /* 0x000fe40000000017 */
[----:B------:R-:W-:Y:S04]  /*06a0*/  LDS R23, [R7+0x1c00] ;  /* 0x001c000007177984 */ /* 0x000fe80000000800 */
[----:B------:R-:W1:Y:S04]  /*06b0*/  LDS.128 R8, [R17+0x70] ;  /* 0x0000700011087984 */ /* 0x000e680000000c00 */
[----:B------:R-:W-:Y:S01]  /*06c0*/  LDS R24, [R7+0x1f00] ;  /* 0x001f000007187984 */ /* 0x000fe20000000800 */
[----:B--2---:R-:W-:-:S03]  /*06d0*/  FFMA R27, R12, R25, R27 ;  /* 0x000000190c1b7223 */ /* 0x004fc6000000001b */
        /* <DEDUP_REMOVED lines=55> */
[----:B------:R-:W-:-:S03]  /*0a50*/  FFMA R12, R20, R13, R27 ;  /* 0x0000000d140c7223 */ /* 0x000fc6000000001b */
[----:B------:R-:W3:Y:S01]  /*0a60*/  LDS R20, [R7+0x3700] ;  /* 0x0037000007147984 */ /* 0x000ee20000000800 */
[----:B0-----:R-:W-:-:S04]  /*0a70*/  FFMA R21, R21, R14, R12 ;  /* 0x0000000e15157223 */ /* 0x001fc8000000000c */
[----:B------:R-:W-:Y:S02]  /*0a80*/  FFMA R27, R26, R15, R21 ;  /* 0x0000000f1a1b7223 */ /* 0x000fe40000000015 */
[----:B------:R-:W-:Y:S04]  /*0a90*/  LDS R21, [R7+0x3800] ;  /* 0x0038000007157984 */ /* 0x000fe80000000800 */
[----:B------:R-:W0:Y:S01]  /*0aa0*/  LDS.128 R12, [R17+0xe0] ;  /* 0x0000e000110c7984 */ /* 0x000e220000000c00 */
[----:B-1----:R-:W-:-:S04]  /*0ab0*/  FFMA R23, R8, R23, R27 ;  /* 0x0000001708177223 */ /* 0x002fc8000000001b */
[----:B------:R-:W-:Y:S02]  /*0ac0*/  FFMA R22, R22, R9, R23 ;  /* 0x0000000916167223 */ /* 0x000fe40000000017 */
[----:B------:R-:W1:Y:S02]  /*0ad0*/  LDS R23, [R7+0x3a00] ;  /* 0x003a000007177984 */ /* 0x000e640000000800 */
[----:B--2---:R-:W-:Y:S02]  /*0ae0*/  FFMA R25, R25, R10, R22 ;  /* 0x0000000a19197223 */ /* 0x004fe40000000016 */
[----:B------:R-:W2:Y:S02]  /*0af0*/  LDS R22, [R7+0x3b00] ;  /* 0x003b000007167984 */ /* 0x000ea40000000800 */
[----:B---3--:R-:W-:Y:S02]  /*0b00*/  FFMA R27, R20, R11, R25 ;  /* 0x0000000b141b7223 */ /* 0x008fe40000000019 */
[----:B------:R-:W-:Y:S04]  /*0b10*/  LDS R25, [R7+0x3c00] ;  /* 0x003c000007197984 */ /* 0x000fe80000000800 */
[----:B------:R-:W3:Y:S04]  /*0b20*/  LDS.128 R8, [R17+0xf0] ;  /* 0x0000f00011087984 */ /* 0x000ee80000000c00 */
[----:B------:R-:W4:Y:S01]  /*0b30*/  LDS R20, [R7+0x3d00] ;  /* 0x003d000007147984 */ /* 0x000f220000000800 */
[----:B0-----:R-:W-:-:S03]  /*0b40*/  FFMA R27, R12, R21, R27 ;  /* 0x000000150c1b7223 */ /* 0x001fc6000000001b */
[----:B------:R-:W0:Y:S04]  /*0b50*/  LDS R21, [R7+0x3e00] ;  /* 0x003e000007157984 */ /* 0x000e280000000800 */
[----:B------:R-:W5:Y:S01]  /*0b60*/  LDS R12, [R7+0x3f00] ;  /* 0x003f0000070c7984 */ /* 0x000f620000000800 */
[----:B------:R-:W-:Y:S01]  /*0b70*/  FFMA R24, R24, R13, R27 ;  /* 0x0000000d18187223 */ /* 0x000fe2000000001b */
[----:B------:R-:W-:-:S03]  /*0b80*/  IADD3 R5, PT, PT, R5, 0x1, RZ ;  /* 0x0000000105057810 */ /* 0x000fc60007ffe0ff */
[----:B-1----:R-:W-:Y:S01]  /*0b90*/  FFMA R23, R23, R14, R24 ;  /* 0x0000000e17177223 */ /* 0x002fe20000000018 */
[----:B------:R-:W-:-:S03]  /*0ba0*/  I2FP.F32.U32 R13, R5 ;  /* 0x00000005000d7245 */ /* 0x000fc60000201000 */
[----:B--2---:R-:W-:Y:S01]  /*0bb0*/  FFMA R15, R22, R15, R23 ;  /* 0x0000000f160f7223 */ /* 0x004fe20000000017 */
[----:B------:R-:W-:Y:S01]  /*0bc0*/  BAR.SYNC.DEFER_BLOCKING 0x0 ;  /* 0x0000000000007b1d */ /* 0x000fe20000010000 */
[----:B------:R-:W-:Y:S02]  /*0bd0*/  FSETP.GT.AND P0, PT, R16, R13, PT ;  /* 0x0000000d1000720b */ /* 0x000fe40003f04000 */
[----:B---3--:R-:W-:-:S04]  /*0be0*/  FFMA R15, R8, R25, R15 ;  /* 0x00000019080f7223 */ /* 0x008fc8000000000f */
[----:B----4-:R-:W-:-:S04]  /*0bf0*/  FFMA R20, R20, R9, R15 ;  /* 0x0000000914147223 */ /* 0x010fc8000000000f */
[----:B0-----:R-:W-:-:S04]  /*0c00*/  FFMA R21, R21, R10, R20 ;  /* 0x0000000a15157223 */ /* 0x001fc80000000014 */
[----:B-----5:R-:W-:Y:S01]  /*0c10*/  FFMA R21, R12, R11, R21 ;  /* 0x0000000b0c157223 */ /* 0x020fe20000000015 */
[----:B------:R-:W-:Y:S06]  /*0c20*/  @P0 BRA `(.L_x_1) ;  /* 0xfffffff400640947 */ /* 0x000fec000383ffff */
.L_x_0:
[----:B------:R-:W-:-:S13]  /*0c30*/  ISETP.GE.AND P0, PT, R3, UR4, PT ;  /* 0x0000000403007c0c */ /* 0x000fda000bf06270 */
[----:B------:R-:W-:Y:S05]  /*0c40*/  @P0 EXIT ;  /* 0x000000000000094d */ /* 0x000fea0003800000 */
[----:B------:R-:W0:Y:S01]  /*0c50*/  LDC.64 R2, c[0x0][0x390] ;  /* 0x0000e400ff027b82 */ /* 0x000e220000000a00 */
[----:B------:R-:W-:-:S04]  /*0c60*/  IMAD R19, R19, UR4, R18 ;  /* 0x0000000413137c24 */ /* 0x000fc8000f8e0212 */
[----:B0-----:R-:W-:-:S05]  /*0c70*/  IMAD.WIDE.U32 R2, R19, 0x4, R2 ;  /* 0x0000000413027825 */ /* 0x001fca00078e0002 */
[----:B------:R-:W-:Y:S01]  /*0c80*/  STG.E desc[UR8][R2.64], R21 ;  /* 0x0000001502007986 */ /* 0x000fe2000c101908 */
[----:B------:R-:W-:Y:S05]  /*0c90*/  EXIT ;  /* 0x000000000000794d */ /* 0x000fea0003800000 */
.L_x_2:
[----:B------:R-:W-:-:S00]  /*0ca0*/  BRA `(.L_x_2) ;  /* 0xfffffffc00fc7947 */ /* 0x000fc0000383ffff */
[----:B------:R-:W-:-:S00]  /*0cb0*/  NOP ;  /* 0x0000000000007918 */ /* 0x000fc00000000000 */
        /* <DEDUP_REMOVED lines=12> */
.L_x_17:


//--------------------- .text._Z17MatrixMulKernelV2PfS_S_i --------------------------
	.section	.text._Z17MatrixMulKernelV2PfS_S_i,"ax",@progbits
	.align	128
        .global         _Z17MatrixMulKernelV2PfS_S_i
        .type           _Z17MatrixMulKernelV2PfS_S_i,@function
        .size           _Z17MatrixMulKernelV2PfS_S_i,(.L_x_18 - _Z17MatrixMulKernelV2PfS_S_i)
        .other          _Z17MatrixMulKernelV2PfS_S_i,@"STO_CUDA_ENTRY STV_DEFAULT"
_Z17MatrixMulKernelV2PfS_S_i:
.text._Z17MatrixMulKernelV2PfS_S_i:
[----:B------:R-:W-:Y:S01]  /*0000*/  LDC R1, c[0x0][0x37c] ;  /* 0x0000df00ff017b82 */ /* 0x000fe20000000800 */
[----:B------:R-:W0:Y:S07]  /*0010*/  S2R R5, SR_CTAID.Y ;  /* 0x0000000000057919 */ /* 0x000e2e0000002600 */
[----:B------:R-:W1:Y:S01]  /*0020*/  LDC R0, c[0x0][0x398] ;  /* 0x0000e600ff007b82 */ /* 0x000e620000000800 */
[----:B------:R-:W2:Y:S01]  /*0030*/  LDCU.64 UR8, c[0x0][0x358] ;  /* 0x00006b00ff0877ac */ /* 0x000ea20008000a00 */
[----:B------:R-:W-:Y:S01]  /*0040*/  HFMA2 R11, -RZ, RZ, 0, 0 ;  /* 0x00000000ff0b7431 */ /* 0x000fe200000001ff */
[----:B------:R-:W0:Y:S01]  /*0050*/  S2R R8, SR_TID.Y ;  /* 0x0000000000087919 */ /* 0x000e220000002200 */
[----:B------:R-:W3:Y:S04]  /*0060*/  S2R R7, SR_CTAID.X ;  /* 0x0000000000077919 */ /* 0x000ee80000002500 */
[----:B------:R-:W4:Y:S01]  /*0070*/  LDC.64 R22, c[0x0][0x390] ;  /* 0x0000e400ff167b82 */ /* 0x000f220000000a00 */
[----:B------:R-:W3:Y:S01]  /*0080*/  S2R R9, SR_TID.X ;  /* 0x0000000000097919 */ /* 0x000ee20000002100 */
[----:B-1----:R-:W-:-:S02]  /*0090*/  ISETP.GE.AND P0, PT, R0, 0x40, PT ;  /* 0x000000400000780c */ /* 0x002fc40003f06270 */
[----:B0-----:R-:W-:Y:S02]  /*00a0*/  LEA R5, R5, R8, 0x6 ;  /* 0x0000000805057211 */ /* 0x001fe400078e30ff */
[----:B---3--:R-:W-:-:S05]  /*00b0*/  LEA R2, R7, R9, 0x6 ;  /* 0x0000000907027211 */ /* 0x008fca00078e30ff */
[----:B------:R-:W-:-:S04]  /*00c0*/  IMAD R3, R5, R0, R2 ;  /* 0x0000000005037224 */ /* 0x000fc800078e0202 */
[----:B----4-:R-:W-:Y:S01]  /*00d0*/  IMAD.WIDE R22, R3, 0x4, R22 ;  /* 0x0000000403167825 */ /* 0x010fe200078e0216 */
[----:B--2---:R-:W-:Y:S06]  /*00e0*/  @!P0 BRA `(.L_x_3) ;  /* 0x0000000800c08947 */ /* 0x004fec0003800000 */
[----:B------:R-:W0:Y:S01]  /*00f0*/  S2UR UR6, SR_CgaCtaId ;  /* 0x00000000000679c3 */ /* 0x000e220000008800 */
[----:B------:R-:W-:Y:S01]  /*0100*/  UMOV UR4, 0x400 ;  /* 0x0000040000047882 */ /* 0x000fe20000000000 */
[----:B------:R-:W-:Y:S01]  /*0110*/  SHF.R.S32.HI R3, RZ, 0x1f, R0 ;  /* 0x0000001fff037819 */ /* 0x000fe20000011400 */
[----:B------:R-:W-:Y:S01]  /*0120*/  UIADD3 UR5, UPT, UPT, UR4, 0x4000, URZ ;  /* 0x0000400004057890 */ /* 0x000fe2000fffe0ff */
[-CC-:B------:R-:W-:Y:S01]  /*0130*/  IMAD R2, R8, R0.reuse, R9.reuse ;  /* 0x0000000008027224 */ /* 0x180fe200078e0209 */
[----:B------:R-:W-:Y:S02]  /*0140*/  MOV R11, RZ ;  /* 0x000000ff000b7202 */ /* 0x000fe40000000f00 */
[----:B------:R-:W-:Y:S01]  /*0150*/  LEA.HI R4, R3, R0, RZ, 0x6 ;  /* 0x0000000003047211 */ /* 0x000fe200078f30ff */
[----:B------:R-:W1:Y:S01]  /*0160*/  LDC.64 R20, c[0x0][0x380] ;  /* 0x0000e000ff147b82 */ /* 0x000e620000000a00 */
[----:B------:R-:W-:Y:S01]  /*0170*/  LEA R3, R7, R2, 0x6 ;  /* 0x0000000207037211 */ /* 0x000fe200078e30ff */
[----:B------:R-:W-:Y:S01]  /*0180*/  IMAD R2, R5, R0, R9 ;  /* 0x0000000005027224 */ /* 0x000fe200078e0209 */
[----:B------:R-:W-:-:S04]  /*0190*/  SHF.R.S32.HI R4, RZ, 0x6, R4 ;  /* 0x00000006ff047819 */ /* 0x000fc80000011404 */
[----:B------:R-:W-:Y:S01]  /*01a0*/  IADD3 R4, PT, PT, -R4, RZ, RZ ;  /* 0x000000ff04047210 */ /* 0x000fe20007ffe1ff */
[----:B------:R-:W2:Y:S01]  /*01b0*/  LDC.64 R18, c[0x0][0x388] ;  /* 0x0000e200ff127b82 */ /* 0x000ea20000000a00 */
[----:B0-----:R-:W-:Y:S02]  /*01c0*/  ULEA UR4, UR6, UR4, 0x18 ;  /* 0x0000000406047291 */ /* 0x001fe4000f8ec0ff */
[----:B------:R-:W-:-:S04]  /*01d0*/  ULEA UR5, UR6, UR5, 0x18 ;  /* 0x0000000506057291 */ /* 0x000fc8000f8ec0ff */
[C---:B------:R-:W-:Y:S02]  /*01e0*/  LEA R16, R8.reuse, UR4, 0x8 ;  /* 0x0000000408107c11 */ /* 0x040fe4000f8e40ff */
[C---:B------:R-:W-:Y:S02]  /*01f0*/  LEA R6, R9.reuse, UR5, 0x2 ;  /* 0x0000000509067c11 */ /* 0x040fe4000f8e10ff */
[----:B------:R-:W-:Y:S02]  /*0200*/  LEA R7, R9, R16, 0x2 ;  /* 0x0000001009077211 */ /* 0x000fe400078e10ff */
[----:B------:R-:W-:-:S07]  /*0210*/  LEA R5, R8, R6, 0x8 ;  /* 0x0000000608057211 */ /* 0x000fce00078e40ff */
.L_x_4:
[----:B-1----:R-:W-:-:S04]  /*0220*/  IMAD.WIDE R24, R2, 0x4, R20 ;  /* 0x0000000402187825 */ /* 0x002fc800078e0214 */
[----:B--2---:R-:W-:Y:S02]  /*0230*/  IMAD.WIDE.U32 R8, R3, 0x4, R18 ;  /* 0x0000000403087825 */ /* 0x004fe400078e0012 */
[----:B------:R-:W2:Y:S04]  /*0240*/  LDG.E R24, desc[UR8][R24.64] ;  /* 0x0000000818187981 */ /* 0x000ea8000c1e1900 */
[----:B------:R-:W3:Y:S01]  /*0250*/  LDG.E R26, desc[UR8][R8.64] ;  /* 0x00000008081a7981 */ /* 0x000ee2000c1e1900 */
[----:B------:R-:W-:Y:S02]  /*0260*/  IADD3 R4, PT, PT, R4, 0x1, RZ ;  /* 0x0000000104047810 */ /* 0x000fe40007ffe0ff */
[----:B------:R-:W-:Y:S02]  /*0270*/  IADD3 R2, PT, PT, R2, 0x40, RZ ;  /* 0x0000004002027810 */ /* 0x000fe40007ffe0ff */
[----:B------:R-:W-:-:S02]  /*0280*/  ISETP.NE.AND P0, PT, R4, RZ, PT ;  /* 0x000000ff0400720c */ /* 0x000fc40003f05270 */
[----:B------:R-:W-:Y:S01]  /*0290*/  LEA R3, R0, R3, 0x6 ;  /* 0x0000000300037211 */ /* 0x000fe200078e30ff */
[----:B--2---:R-:W-:Y:S04]  /*02a0*/  STS [R7], R24 ;  /* 0x0000001807007388 */ /* 0x004fe80000000800 */
[----:B---3--:R-:W-:Y:S01]  /*02b0*/  STS [R5], R26 ;  /* 0x0000001a05007388 */ /* 0x008fe20000000800 */
[----:B------:R-:W-:Y:S06]  /*02c0*/  BAR.SYNC.DEFER_BLOCKING 0x0 ;  /* 0x0000000000007b1d */ /* 0x000fec0000010000 */
[----:B------:R-:W-:Y:S04]  /*02d0*/  LDS R10, [R6] ;  /* 0x00000000060a7984 */ /* 0x000fe80000000800 */
[----:B------:R-:W0:Y:S04]  /*02e0*/  LDS.128 R12, [R16] ;  /* 0x00000000100c7984 */ /* 0x000e280000000c00 */
[----:B------:R-:W1:Y:S04]  /*02f0*/  LDS R27, [R6+0x100] ;  /* 0x00010000061b7984 */ /* 0x000e680000000800 */
[----:B------:R-:W2:Y:S04]  /*0300*/  LDS R17, [R6+0x200] ;  /* 0x0002000006117984 */ /* 0x000ea80000000800 */
[----:B------:R-:W3:Y:S04]  /*0310*/  LDS R29, [R6+0x300] ;  /* 0x00030000061d7984 */ /* 0x000ee80000000800 */
[----:B------:R-:W-:Y:S01]  /*0320*/  LDS R25, [R6+0x700] ;  /* 0x0007000006197984 */ /* 0x000fe20000000800 */
[----:B0-----:R-:W-:-:S03]  /*0330*/  FFMA R10, R12, R10, R11 ;  /* 0x0000000a0c0a7223 */ /* 0x001fc6000000000b */
[----:B------:R-:W-:Y:S01]  /*0340*/  LDS R12, [R6+0x500] ;  /* 0x00050000060c7984 */ /* 0x000fe20000000800 */
[----:B-1----:R-:W-:-:S03]  /*0350*/  FFMA R28, R27, R13, R10 ;  /* 0x0000000d1b1c7223 */ /* 0x002fc6000000000a */
[----:B------:R-:W-:Y:S01]  /*0360*/  LDS R13, [R6+0x400] ;  /* 0x00040000060d7984 */ /* 0x000fe20000000800 */
[----:B--2---:R-:W-:-:S03]  /*0370*/  FFMA R14, R17, R14, R28 ;  /* 0x0000000e110e7223 */ /* 0x004fc6000000001c */
[----:B------:R-:W0:Y:S01]  /*0380*/  LDS.128 R8, [R16+0x10] ;  /* 0x0000100010087984 */ /* 0x000e220000000c00 */
[----:B---3--:R-:W-:-:S03]  /*0390*/  FFMA R15, R29, R15, R14 ;  /* 0x0000000f1d0f7223 */ /* 0x008fc6000000000e */
[----:B------:R-:W1:Y:S01]  /*03a0*/  LDS R17, [R6+0x600] ;  /* 0x0006000006117984 */ /* 0x000e620000000800 */
[----:B0-----:R-:W-:-:S03]  /*03b0*/  FFMA R13, R8, R13, R15 ;  /* 0x0000000d080d7223 */ /* 0x001fc6000000000f */
[----:B------:R-:W-:Y:S01]  /*03c0*/  LDS R8, [R6+0x900] ;  /* 0x0009000006087984 */ /* 0x000fe20000000800 */
[----:B------:R-:W-:-:S03]  /*03d0*/  FFMA R24, R12, R9, R13 ;  /* 0x000000090c187223 */ /* 0x000fc6000000000d */
[----:B------:R-:W-:Y:S01]  /*03e0*/  LDS R9, [R6+0x800] ;  /* 0x0008000006097984 */ /* 0x000fe20000000800 */
[----:B-1----:R-:W-:-:S03]  /*03f0*/  FFMA R10, R17, R10, R24 ;  /* 0x0000000a110a7223 */ /* 0x002fc60000000018 */
[----:B------:R-:W0:Y:S01]  /*0400*/  LDS.128 R12, [R16+0x20] ;  /* 0x00002000100c7984 */ /* 0x000e220000000c00 */
[----:B------:R-:W-:-:S03]  /*0410*/  FFMA R11, R25, R11, R10 ;  /* 0x0000000b190b7223 */ /* 0x000fc6000000000a */
[----:B------:R-:W1:Y:S04]  /*0420*/  LDS R17, [R6+0xa00] ;  /* 0x000a000006117984 */ /* 0x000e680000000800 */
[----:B------:R-:W2:Y:S01]  /*0430*/  LDS R25, [R6+0xb00] ;  /* 0x000b000006197984 */ /* 0x000ea20000000800 */
[----:B0-----:R-:W-:-:S03]  /*0440*/  FFMA R9, R12, R9, R11 ;  /* 0x000000090c097223 */ /* 0x001fc6000000000b */
[----:B------:R-:W-:Y:S01]  /*0450*/  LDS R12, [R6+0xd00] ;  /* 0x000d0000060c7984 */ /* 0x000fe20000000800 */
[----:B------:R-:W-:-:S03]  /*0460*/  FFMA R24, R8, R13, R9 ;  /* 0x0000000d08187223 */ /* 0x000fc60000000009 */
[----:B------:R-:W-:Y:S01]  /*0470*/  LDS R13, [R6+0xc00] ;  /* 0x000c0000060d7984 */ /* 0x000fe20000000800 */
[----:B-1----:R-:W-:-:S03]  /*0480*/  FFMA R14, R17, R14, R24 ;  /* 0x0000000e110e7223 */ /* 0x002fc60000000018 */
[----:B------:R-:W0:Y:S01]  /*0490*/  LDS.128 R8, [R16+0x30] ;  /* 0x0000300010087984 */ /* 0x000e220000000c00 */
[----:B--2---:R-:W-:-:S03]  /*04a0*/  FFMA R15, R25, R15, R14 ;  /* 0x0000000f190f7223 */ /* 0x004fc6000000000e */
        /* <DEDUP_REMOVED lines=91> */
[----:B------:R-:W-:Y:S04]  /*0a60*/  LDS R24, [R6+0x3900] ;  /* 0x0039000006187984 */ /* 0x000fe80000000800 */
[----:B------:R-:W-:Y:S01]  /*0a70*/  LDS R17, [R6+0x3a00] ;  /* 0x003a000006117984 */ /* 0x000fe20000000800 */
[----:B0-----:R-:W-:-:S03]  /*0a80*/  FFMA R13, R8, R13, R15 ;  /* 0x0000000d080d7223 */ /* 0x001fc6000000000f */
[----:B------:R-:W0:Y:S01]  /*0a90*/  LDS R8, [R6+0x3700] ;  /* 0x0037000006087984 */ /* 0x000e220000000800 */
[----:B------:R-:W-:-:S03]  /*0aa0*/  FFMA R26, R12, R9, R13 ;  /* 0x000000090c1a7223 */ /* 0x000fc6000000000d */
[----:B------:R-:W-:Y:S01]  /*0ab0*/  LDS R9, [R6+0x3800] ;  /* 0x0038000006097984 */ /* 0x000fe20000000800 */
[----:B-1----:R-:W-:-:S03]  /*0ac0*/  FFMA R25, R25, R10, R26 ;  /* 0x0000000a19197223 */ /* 0x002fc6000000001a */
[----:B------:R-:W1:Y:S01]  /*0ad0*/  LDS.128 R12, [R16+0xe0] ;  /* 0x0000e000100c7984 */ /* 0x000e620000000c00 */
[----:B0-----:R-:W-:-:S03]  /*0ae0*/  FFMA R11, R8, R11, R25 ;  /* 0x0000000b080b7223 */ /* 0x001fc60000000019 */
[----:B------:R-:W-:Y:S01]  /*0af0*/  LDS R25, [R6+0x3f00] ;  /* 0x003f000006197984 */ /* 0x000fe20000000800 */
[----:B-1----:R-:W-:-:S03]  /*0b00*/  FFMA R9, R12, R9, R11 ;  /* 0x000000090c097223 */ /* 0x002fc6000000000b */
[----:B------:R-:W0:Y:S01]  /*0b10*/  LDS R12, [R6+0x3b00] ;  /* 0x003b0000060c7984 */ /* 0x000e220000000800 */
[----:B------:R-:W-:-:S03]  /*0b20*/  FFMA R26, R24, R13, R9 ;  /* 0x0000000d181a7223 */ /* 0x000fc60000000009 */
[----:B------:R-:W-:Y:S01]  /*0b30*/  LDS R13, [R6+0x3c00] ;  /* 0x003c0000060d7984 */ /* 0x000fe20000000800 */
[----:B------:R-:W-:-:S03]  /*0b40*/  FFMA R17, R17, R14, R26 ;  /* 0x0000000e11117223 */ /* 0x000fc6000000001a */
[----:B------:R-:W1:Y:S04]  /*0b50*/  LDS.128 R8, [R16+0xf0] ;  /* 0x0000f00010087984 */ /* 0x000e680000000c00 */
[----:B------:R-:W2:Y:S04]  /*0b60*/  LDS R24, [R6+0x3d00] ;  /* 0x003d000006187984 */ /* 0x000ea80000000800 */
[----:B------:R-:W3:Y:S01]  /*0b70*/  LDS R14, [R6+0x3e00] ;  /* 0x003e0000060e7984 */ /* 0x000ee20000000800 */
[----:B0-----:R-:W-:-:S04]  /*0b80*/  FFMA R15, R12, R15, R17 ;  /* 0x0000000f0c0f7223 */ /* 0x001fc80000000011 */
[----:B-1----:R-:W-:-:S04]  /*0b90*/  FFMA R13, R8, R13, R15 ;  /* 0x0000000d080d7223 */ /* 0x002fc8000000000f */
[----:B--2---:R-:W-:-:S04]  /*0ba0*/  FFMA R9, R24, R9, R13 ;  /* 0x0000000918097223 */ /* 0x004fc8000000000d */
[----:B---3--:R-:W-:-:S04]  /*0bb0*/  FFMA R10, R14, R10, R9 ;  /* 0x0000000a0e0a7223 */ /* 0x008fc80000000009 */
[----:B------:R-:W-:Y:S01]  /*0bc0*/  FFMA R11, R25, R11, R10 ;  /* 0x0000000b190b7223 */ /* 0x000fe2000000000a */
[----:B------:R-:W-:Y:S06]  /*0bd0*/  BAR.SYNC.DEFER_BLOCKING 0x0 ;  /* 0x0000000000007b1d */ /* 0x000fec0000010000 */
[----:B------:R-:W-:Y:S05]  /*0be0*/  @P0 BRA `(.L_x_4) ;  /* 0xfffffff4008c0947 */ /* 0x000fea000383ffff */
.L_x_3:
[----:B------:R-:W-:Y:S01]  /*0bf0*/  STG.E desc[UR8][R22.64], R11 ;  /* 0x0000000b16007986 */ /* 0x000fe2000c101908 */
[----:B------:R-:W-:Y:S05]  /*0c00*/  EXIT ;  /* 0x000000000000794d */ /* 0x000fea0003800000 */
.L_x_5:
        /* <DEDUP_REMOVED lines=15> */
.L_x_18:


//--------------------- .text._Z17MatrixMulKernelV1PfS_S_i --------------------------
	.section	.text._Z17MatrixMulKernelV1PfS_S_i,"ax",@progbits
	.align	128
        .global         _Z17MatrixMulKernelV1PfS_S_i
        .type           _Z17MatrixMulKernelV1PfS_S_i,@function
        .size           _Z17MatrixMulKernelV1PfS_S_i,(.L_x_19 - _Z17MatrixMulKernelV1PfS_S_i)
        .other          _Z17MatrixMulKernelV1PfS_S_i,@"STO_CUDA_ENTRY STV_DEFAULT"
_Z17MatrixMulKernelV1PfS_S_i:
.text._Z17MatrixMulKernelV1PfS_S_i:
[----:B------:R-:W-:Y:S01]  /*0000*/  LDC R1, c[0x0][0x37c] ;  /* 0x0000df00ff017b82 */ /* 0x000fe20000000800 */
[----:B------:R-:W0:Y:S07]  /*0010*/  S2R R0, SR_TID.Y ;  /* 0x0000000000007919 */ /* 0x000e2e0000002200 */
[----:B------:R-:W0:Y:S01]  /*0020*/  S2UR UR4, SR_CTAID.Y ;  /* 0x00000000000479c3 */ /* 0x000e220000002600 */
[----:B------:R-:W1:Y:S01]  /*0030*/  LDCU UR20, c[0x0][0x398] ;  /* 0x00007300ff1477ac */ /* 0x000e620008000800 */
[----:B------:R-:W2:Y:S06]  /*0040*/  S2R R3, SR_TID.X ;  /* 0x0000000000037919 */ /* 0x000eac0000002100 */
[----:B------:R-:W0:Y:S08]  /*0050*/  LDC R13, c[0x0][0x364] ;  /* 0x0000d900ff0d7b82 */ /* 0x000e300000000800 */
[----:B------:R-:W2:Y:S08]  /*0060*/  S2UR UR5, SR_CTAID.X ;  /* 0x00000000000579c3 */ /* 0x000eb00000002500 */
[----:B------:R-:W2:Y:S01]  /*0070*/  LDC R2, c[0x0][0x360] ;  /* 0x0000d800ff027b82 */ /* 0x000ea20000000800 */
[----:B0-----:R-:W-:-:S02]  /*0080*/  IMAD R13, R13, UR4, R0 ;  /* 0x000000040d0d7c24 */ /* 0x001fc4000f8e0200 */
[----:B--2---:R-:W-:-:S05]  /*0090*/  IMAD R0, R2, UR5, R3 ;  /* 0x0000000502007c24 */ /* 0x004fca000f8e0203 */
[----:B------:R-:W-:-:S04]  /*00a0*/  VIMNMX R2, PT, PT, R13, R0, !PT ;  /* 0x000000000d027248 */ /* 0x000fc80007fe0100 */
[----:B-1----:R-:W-:-:S13]  /*00b0*/  ISETP.GE.AND P0, PT, R2, UR20, PT ;  /* 0x0000001402007c0c */ /* 0x002fda000bf06270 */
[----:B------:R-:W-:Y:S05]  /*00c0*/  @P0 EXIT ;  /* 0x000000000000094d */ /* 0x000fea0003800000 */
[----:B------:R-:W-:Y:S01]  /*00d0*/  UISETP.GE.U32.AND UP0, UPT, UR20, 0x8, UPT ;  /* 0x000000081400788c */ /* 0x000fe2000bf06070 */
[----:B------:R-:W-:Y:S02]  /*00e0*/  HFMA2 R12, -RZ, RZ, 0, 0 ;  /* 0x00000000ff0c7431 */ /* 0x000fe400000001ff */
[----:B------:R-:W-:Y:S01]  /*00f0*/  IMAD R13, R13, UR20, RZ ;  /* 0x000000140d0d7c24 */ /* 0x000fe2000f8e02ff */
[----:B------:R-:W-:Y:S01]  /*0100*/  UMOV UR4, URZ ;  /* 0x000000ff00047c82 */ /* 0x000fe20008000000 */
[----:B------:R-:W0:Y:S04]  /*0110*/  LDCU.64 UR18, c[0x0][0x358] ;  /* 0x00006b00ff1277ac */ /* 0x000e280008000a00 */
[----:B------:R-:W-:Y:S05]  /*0120*/  BRA.U !UP0, `(.L_x_6) ;  /* 0x0000000508047547 */ /* 0x000fea000b800000 */
[----:B------:R-:W1:Y:S01]  /*0130*/  LDCU.128 UR24, c[0x0][0x380] ;  /* 0x00007000ff1877ac */ /* 0x000e620008000c00 */
[----:B------:R-:W-:Y:S02]  /*0140*/  MOV R12, RZ ;  /* 0x000000ff000c7202 */ /* 0x000fe40000000f00 */
[----:B------:R-:W-:Y:S01]  /*0150*/  MOV R14, R0 ;  /* 0x00000000000e7202 */ /* 0x000fe20000000f00 */
[----:B------:R-:W-:-:S04]  /*0160*/  ULOP3.LUT UR4, UR20, 0x7ffffff8, URZ, 0xc0, !UPT ;  /* 0x7ffffff814047892 */ /* 0x000fc8000f8ec0ff */
[----:B------:R-:W-:Y:S01]  /*0170*/  UIADD3 UR5, UPT, UPT, -UR4, URZ, URZ ;  /* 0x000000ff04057290 */ /* 0x000fe2000fffe1ff */
[----:B-1----:R-:W-:Y:S01]  /*0180*/  MOV R2, UR24 ;  /* 0x0000001800027c02 */ /* 0x002fe20008000f00 */
[----:B------:R-:W-:Y:S01]  /*0190*/  UIMAD.WIDE UR6, UR20, 0x8, UR26 ;  /* 0x00000008140678a5 */ /* 0x000fe2000f8e021a */
[----:B------:R-:W-:Y:S01]  /*01a0*/  MOV R3, UR25 ;  /* 0x0000001900037c02 */ /* 0x000fe20008000f00 */
[----:B------:R-:W-:Y:S02]  /*01b0*/  UIMAD.WIDE UR8, UR20, 0xc, UR26 ;  /* 0x0000000c140878a5 */ /* 0x000fe4000f8e021a */
[----:B------:R-:W-:Y:S01]  /*01c0*/  UIMAD.WIDE UR10, UR20, 0x10, UR26 ;  /* 0x00000010140a78a5 */ /* 0x000fe2000f8e021a */
[----:B------:R-:W-:Y:S01]  /*01d0*/  IMAD.WIDE.U32 R2, R13, 0x4, R2 ;  /* 0x000000040d027825 */ /* 0x000fe200078e0002 */
[----:B------:R-:W-:Y:S02]  /*01e0*/  UIMAD.WIDE UR12, UR20, 0x14, UR26 ;  /* 0x00000014140c78a5 */ /* 0x000fe4000f8e021a */
[----:B------:R-:W-:Y:S01]  /*01f0*/  UIMAD.WIDE UR14, UR20, 0x18, UR26 ;  /* 0x00000018140e78a5 */ /* 0x000fe2000f8e021a */
[----:B------:R-:W-:Y:S01]  /*0200*/  IADD3 R2, P0, PT, R2, 0x10, RZ ;  /* 0x0000001002027810 */ /* 0x000fe20007f1e0ff */
[----:B------:R-:W-:-:S03]  /*0210*/  UIMAD.WIDE UR16, UR20, 0x1c, UR26 ;  /* 0x0000001c141078a5 */ /* 0x000fc6000f8e021a */
[----:B------:R-:W-:-:S09]  /*0220*/  IADD3.X R3, PT, PT, RZ, R3, RZ, P0, !PT ;  /* 0x00000003ff037210 */ /* 0x000fd200007fe4ff */
.L_x_7:
[----:B------:R-:W-:Y:S01]  /*0230*/  UIMAD.WIDE UR22, UR20, 0x4, UR26 ;  /* 0x00000004141678a5 */ /* 0x000fe2000f8e021a */
[----:B------:R-:W-:Y:S02]  /*0240*/  IMAD.MOV.U32 R23, RZ, RZ, 0x4 ;  /* 0x00000004ff177424 */ /* 0x000fe400078e00ff */
[----:B------:R-:W-:Y:S01]  /*0250*/  HFMA2 R11, -RZ, RZ, 0, 2.384185791015625e-07 ;  /* 0x00000004ff0b7431 */ /* 0x000fe200000001ff */
[----:B------:R-:W-:Y:S01]  /*0260*/  MOV R25, 0x4 ;  /* 0x0000000400197802 */ /* 0x000fe20000000f00 */
[----:B0-----:R-:W2:Y:S01]  /*0270*/  LDG.E R21, desc[UR18][R2.64+-0x10] ;  /* 0xfffff01202157981 */ /* 0x001ea2000c1e1900 */
[C---:B------:R-:W-:Y:S01]  /*0280*/  IMAD.WIDE R22, R14.reuse, R23, UR26 ;  /* 0x0000001a0e167e25 */ /* 0x040fe2000f8e0217 */
[----:B------:R-:W-:Y:S02]  /*0290*/  MOV R8, UR22 ;  /* 0x0000001600087c02 */ /* 0x000fe40008000f00 */
[----:B------:R-:W-:Y:S01]  /*02a0*/  MOV R9, UR23 ;  /* 0x0000001700097c02 */ /* 0x000fe20008000f00 */
[----:B------:R-:W3:Y:S02]  /*02b0*/  LDG.E R19, desc[UR18][R2.64+-0xc] ;  /* 0xfffff41202137981 */ /* 0x000ee4000c1e1900 */
[----:B------:R-:W-:-:S02]  /*02c0*/  IMAD.WIDE R8, R14, 0x4, R8 ;  /* 0x000000040e087825 */ /* 0x000fc400078e0208 */
[----:B------:R-:W2:Y:S01]  /*02d0*/  LDG.E R22, desc[UR18][R22.64] ;  /* 0x0000001216167981 */ /* 0x000ea2000c1e1900 */
[----:B------:R-:W-:Y:S01]  /*02e0*/  MOV R5, 0x4 ;  /* 0x0000000400057802 */ /* 0x000fe20000000f00 */
[C---:B------:R-:W-:Y:S02]  /*02f0*/  IMAD.WIDE R24, R14.reuse, R25, UR6 ;  /* 0x000000060e187e25 */ /* 0x040fe4000f8e0219 */
[----:B------:R0:W3:Y:S02]  /*0300*/  LDG.E R20, desc[UR18][R8.64] ;  /* 0x0000001208147981 */ /* 0x0000e4000c1e1900 */
[----:B------:R-:W-:Y:S02]  /*0310*/  IMAD.WIDE R10, R14, R11, UR8 ;  /* 0x000000080e0a7e25 */ /* 0x000fe4000f8e020b */
[----:B------:R-:W4:Y:S04]  /*0320*/  LDG.E R18, desc[UR18][R24.64] ;  /* 0x0000001218127981 */ /* 0x000f28000c1e1900 */
[----:B------:R-:W4:Y:S01]  /*0330*/  LDG.E R17, desc[UR18][R2.64+-0x8] ;  /* 0xfffff81202117981 */ /* 0x000f22000c1e1900 */
[----:B0-----:R-:W-:-:S02]  /*0340*/  HFMA2 R9, -RZ, RZ, 0, 2.384185791015625e-07 ;  /* 0x00000004ff097431 */ /* 0x001fc400000001ff */
[----:B------:R-:W-:Y:S01]  /*0350*/  IMAD.MOV.U32 R7, RZ, RZ, 0x4 ;  /* 0x00000004ff077424 */ /* 0x000fe200078e00ff */
[----:B------:R0:W5:Y:S01]  /*0360*/  LDG.E R16, desc[UR18][R10.64] ;  /* 0x000000120a107981 */ /* 0x000162000c1e1900 */
[----:B------:R-:W-:-:S03]  /*0370*/  IMAD.WIDE R4, R14, R5, UR10 ;  /* 0x0000000a0e047e25 */ /* 0x000fc6000f8e0205 */
[----:B------:R-:W5:Y:S01]  /*0380*/  LDG.E R15, desc[UR18][R2.64+-0x4] ;  /* 0xfffffc12020f7981 */ /* 0x000f62000c1e1900 */
[C---:B------:R-:W-:Y:S01]  /*0390*/  IMAD.WIDE R6, R14.reuse, R7, UR12 ;  /* 0x0000000c0e067e25 */ /* 0x040fe2000f8e0207 */
[----:B------:R-:W-:Y:S02]  /*03a0*/  MOV R27, 0x4 ;  /* 0x00000004001b7802 */ /* 0x000fe40000000f00 */
[----:B------:R1:W5:Y:S01]  /*03b0*/  LDG.E R4, desc[UR18][R4.64] ;  /* 0x0000001204047981 */ /* 0x000362000c1e1900 */
[----:B------:R-:W-:-:S03]  /*03c0*/  IMAD.WIDE R8, R14, R9, UR14 ;  /* 0x0000000e0e087e25 */ /* 0x000fc6000f8e0209 */
[----:B------:R-:W5:Y:S01]  /*03d0*/  LDG.E R23, desc[UR18][R2.64] ;  /* 0x0000001202177981 */ /* 0x000f62000c1e1900 */
[----:B0-----:R-:W-:-:S03]  /*03e0*/  IMAD.WIDE R10, R14, R27, UR16 ;  /* 0x000000100e0a7e25 */ /* 0x001fc6000f8e021b */
[----:B------:R-:W5:Y:S04]  /*03f0*/  LDG.E R7, desc[UR18][R6.64] ;  /* 0x0000001206077981 */ /* 0x000f68000c1e1900 */
[----:B------:R-:W5:Y:S04]  /*0400*/  LDG.E R24, desc[UR18][R2.64+0x4] ;  /* 0x0000041202187981 */ /* 0x000f68000c1e1900 */
[----:B------:R-:W5:Y:S04]  /*0410*/  LDG.E R8, desc[UR18][R8.64] ;  /* 0x0000001208087981 */ /* 0x000f68000c1e1900 */
[----:B------:R-:W5:Y:S04]  /*0420*/  LDG.E R25, desc[UR18][R2.64+0x8] ;  /* 0x0000081202197981 */ /* 0x000f68000c1e1900 */
[----:B------:R-:W5:Y:S04]  /*0430*/  LDG.E R10, desc[UR18][R10.64] ;  /* 0x000000120a0a7981 */ /* 0x000f68000c1e1900 */
[----:B------:R0:W5:Y:S01]  /*0440*/  LDG.E R27, desc[UR18][R2.64+0xc] ;  /* 0x00000c12021b7981 */ /* 0x000162000c1e1900 */
[----:B------:R-:W-:-:S04]  /*0450*/  UIADD3 UR5, UPT, UPT, UR5, 0x8, URZ ;  /* 0x0000000805057890 */ /* 0x000fc8000fffe0ff */
[----:B------:R-:W-:Y:S01]  /*0460*/  UISETP.NE.AND UP0, UPT, UR5, URZ, UPT ;  /* 0x000000ff0500728c */ /* 0x000fe2000bf05270 */
[----:B-1----:R-:W-:Y:S02]  /*0470*/  MOV R5, UR20 ;  /* 0x0000001400057c02 */ /* 0x002fe40008000f00 */
[----:B0-----:R-:W-:Y:S02]  /*0480*/  IADD3 R2, P0, PT, R2, 0x20, RZ ;  /* 0x0000002002027810 */ /* 0x001fe40007f1e0ff */
[----:B------:R-:W-:Y:S02]  /*0490*/  LEA R14, R5, R14, 0x3 ;  /* 0x0000000e050e7211 */ /* 0x000fe400078e18ff */
[----:B------:R-:W-:Y:S01]  /*04a0*/  IADD3.X R3, PT, PT, RZ, R3, RZ, P0, !PT ;  /* 0x00000003ff037210 */ /* 0x000fe200007fe4ff */
[----:B--2---:R-:W-:-:S04]  /*04b0*/  FFMA R22, R21, R22, R12 ;  /* 0x0000001615167223 */ /* 0x004fc8000000000c */
[----:B---3--:R-:W-:-:S04]  /*04c0*/  FFMA R20, R19, R20, R22 ;  /* 0x0000001413147223 */ /* 0x008fc80000000016 */
[----:B----4-:R-:W-:-:S04]  /*04d0*/  FFMA R18, R17, R18, R20 ;  /* 0x0000001211127223 */ /* 0x010fc80000000014 */
[----:B-----5:R-:W-:-:S04]  /*04e0*/  FFMA R16, R15, R16, R18 ;  /* 0x000000100f107223 */ /* 0x020fc80000000012 */
[----:B------:R-:W-:-:S04]  /*04f0*/  FFMA R23, R23, R4, R16 ;  /* 0x0000000417177223 */ /* 0x000fc80000000010 */
[----:B------:R-:W-:-:S04]  /*0500*/  FFMA R24, R24, R7, R23 ;  /* 0x0000000718187223 */ /* 0x000fc80000000017 */
[----:B------:R-:W-:-:S04]  /*0510*/  FFMA R8, R25, R8, R24 ;  /* 0x0000000819087223 */ /* 0x000fc80000000018 */
[----:B------:R-:W-:Y:S01]  /*0520*/  FFMA R12, R27, R10, R8 ;  /* 0x0000000a1b0c7223 */ /* 0x000fe20000000008 */
[----:B------:R-:W-:Y:S06]  /*0530*/  BRA.U UP0, `(.L_x_7) ;  /* 0xfffffffd003c7547 */ /* 0x000fec000b83ffff */
.L_x_6:
[----:B------:R-:W-:-:S04]  /*0540*/  ULOP3.LUT UR6, UR20, 0x7, URZ, 0xc0, !UPT ;  /* 0x0000000714067892 */ /* 0x000fc8000f8ec0ff */
[----:B------:R-:W-:-:S09]  /*0550*/  UISETP.NE.AND UP0, UPT, UR6, URZ, UPT ;  /* 0x000000ff0600728c */ /* 0x000fd2000bf05270 */
[----:B------:R-:W-:Y:S05]  /*0560*/  BRA.U !UP0, `(.L_x_8) ;  /* 0x0000000508387547 */ /* 0x000fea000b800000 */
[----:B------:R-:W-:Y:S02]  /*0570*/  UISETP.GE.U32.AND UP0, UPT, UR6, 0x4, UPT ;  /* 0x000000040600788c */ /* 0x000fe4000bf06070 */
[----:B------:R-:W-:-:S04]  /*0580*/  ULOP3.LUT UR5, UR20, 0x3, URZ, 0xc0, !UPT ;  /* 0x0000000314057892 */ /* 0x000fc8000f8ec0ff */
[----:B------:R-:W-:-:S03]  /*0590*/  UISETP.NE.AND UP1, UPT, UR5, URZ, UPT ;  /* 0x000000ff0500728c */ /* 0x000fc6000bf25270 */
[----:B------:R-:W-:Y:S08]  /*05a0*/  BRA.U !UP0, `(.L_x_9) ;  /* 0x00000001087c7547 */ /* 0x000ff0000b800000 */
[----:B------:R-:W1:Y:S01]  /*05b0*/  LDC.64 R6, c[0x0][0x388] ;  /* 0x0000e200ff067b82 */ /* 0x000e620000000a00 */
[----:B------:R-:W2:Y:S01]  /*05c0*/  LDCU.64 UR6, c[0x0][0x380] ;  /* 0x00007000ff0677ac */ /* 0x000ea20008000a00 */
[----:B------:R-:W-:Y:S01]  /*05d0*/  IMAD.U32 R9, RZ, RZ, UR4 ;  /* 0x00000004ff097e24 */ /* 0x000fe2000f8e00ff */
[C---:B------:R-:W-:Y:S02]  /*05e0*/  IADD3 R3, PT, PT, R13.reuse, UR4, RZ ;  /* 0x000000040d037c10 */ /* 0x040fe4000fffe0ff */
[----:B------:R-:W-:Y:S01]  /*05f0*/  IADD3 R10, P0, PT, R13, UR4, RZ ;  /* 0x000000040d0a7c10 */ /* 0x000fe2000ff1e0ff */
[----:B------:R-:W-:Y:S01]  /*0600*/  IMAD R9, R9, UR20, R0 ;  /* 0x0000001409097c24 */ /* 0x000fe2000f8e0200 */
[----:B------:R-:W-:Y:S01]  /*0610*/  MOV R11, UR20 ;  /* 0x00000014000b7c02 */ /* 0x000fe20008000f00 */
[----:B------:R-:W3:Y:S01]  /*0620*/  LDC.64 R4, c[0x0][0x380] ;  /* 0x0000e000ff047b82 */ /* 0x000ee20000000a00 */
[----:B------:R-:W-:Y:S01]  /*0630*/  MOV R15, UR20 ;  /* 0x00000014000f7c02 */ /* 0x000fe20008000f00 */
[----:B-1----:R-:W-:Y:S01]  /*0640*/  IMAD.WIDE R6, R9, 0x4, R6 ;  /* 0x0000000409067825 */ /* 0x002fe200078e0206 */
[----:B------:R-:W-:-:S05]  /*0650*/  MOV R9, UR20 ;  /* 0x0000001400097c02 */ /* 0x000fca0008000f00 */
[----:B------:R-:W-:Y:S02]  /*0660*/  IMAD.WIDE R8, R9, 0x4, R6 ;  /* 0x0000000409087825 */ /* 0x000fe400078e0206 */
[----:B0-----:R-:W4:Y:S02]  /*0670*/  LDG.E R6, desc[UR18][R6.64] ;  /* 0x0000001206067981 */ /* 0x001f24000c1e1900 */
[----:B---3--:R-:W-:Y:S01]  /*0680*/  IMAD.WIDE.U32 R4, R3, 0x4, R4 ;  /* 0x0000000403047825 */ /* 0x008fe200078e0004 */
[----:B------:R-:W-:Y:S01]  /*0690*/  IADD3.X R3, PT, PT, RZ, RZ, RZ, P0, !PT ;  /* 0x000000ffff037210 */ /* 0x000fe200007fe4ff */
[----:B------:R-:W3:Y:S01]  /*06a0*/  LDG.E R17, desc[UR18][R8.64] ;  /* 0x0000001208117981 */ /* 0x000ee2000c1e1900 */
[----:B--2---:R-:W-:-:S03]  /*06b0*/  LEA R2, P0, R10, UR6, 0x2 ;  /* 0x000000060a027c11 */ /* 0x004fc6000f8010ff */
[----:B------:R-:W4:Y:S01]  /*06c0*/  LDG.E R5, desc[UR18][R4.64] ;  /* 0x0000001204057981 */ /* 0x000f22000c1e1900 */
[----:B------:R-:W-:Y:S01]  /*06d0*/  LEA.HI.X R3, R10, UR7, R3, 0x2, P0 ;  /* 0x000000070a037c11 */ /* 0x000fe200080f1403 */
[----:B------:R-:W-:-:S04]  /*06e0*/  IMAD.WIDE R10, R11, 0x4, R8 ;  /* 0x000000040b0a7825 */ /* 0x000fc800078e0208 */
[----:B------:R-:W3:Y:S01]  /*06f0*/  LDG.E R16, desc[UR18][R2.64+0x4] ;  /* 0x0000041202107981 */ /* 0x000ee2000c1e1900 */
[----:B------:R-:W-:-:S03]  /*0700*/  IMAD.WIDE R14, R15, 0x4, R10 ;  /* 0x000000040f0e7825 */ /* 0x000fc600078e020a */
[----:B------:R-:W2:Y:S04]  /*0710*/  LDG.E R19, desc[UR18][R10.64] ;  /* 0x000000120a137981 */ /* 0x000ea8000c1e1900 */
[----:B------:R-:W2:Y:S04]  /*0720*/  LDG.E R18, desc[UR18][R2.64+0x8] ;  /* 0x0000081202127981 */ /* 0x000ea8000c1e1900 */
[----:B------:R-:W5:Y:S04]  /*0730*/  LDG.E R20, desc[UR18][R2.64+0xc] ;  /* 0x00000c1202147981 */ /* 0x000f68000c1e1900 */
[----:B------:R-:W5:Y:S01]  /*0740*/  LDG.E R14, desc[UR18][R14.64] ;  /* 0x000000120e0e7981 */ /* 0x000f62000c1e1900 */
[----:B------:R-:W-:Y:S01]  /*0750*/  UIADD3 UR4, UPT, UPT, UR4, 0x4, URZ ;  /* 0x0000000404047890 */ /* 0x000fe2000fffe0ff */
[----:B----4-:R-:W-:-:S04]  /*0760*/  FFMA R5, R5, R6, R12 ;  /* 0x0000000605057223 */ /* 0x010fc8000000000c */
[----:B---3--:R-:W-:-:S04]  /*0770*/  FFMA R5, R16, R17, R5 ;  /* 0x0000001110057223 */ /* 0x008fc80000000005 */
[----:B--2---:R-:W-:-:S04]  /*0780*/  FFMA R5, R18, R19, R5 ;  /* 0x0000001312057223 */ /* 0x004fc80000000005 */
[----:B-----5:R-:W-:-:S07]  /*0790*/  FFMA R12, R20, R14, R5 ;  /* 0x0000000e140c7223 */ /* 0x020fce0000000005 */
.L_x_9:
[----:B------:R-:W-:Y:S05]  /*07a0*/  BRA.U !UP1, `(.L_x_8) ;  /* 0x0000000109a87547 */ /* 0x000fea000b800000 */
[----:B------:R-:W-:Y:S01]  /*07b0*/  UISETP.NE.AND UP0, UPT, UR5, 0x1, UPT ;  /* 0x000000010500788c */ /* 0x000fe2000bf05270 */
[----:B------:R-:W-:Y:S01]  /*07c0*/  MOV R7, UR4 ;  /* 0x0000000400077c02 */ /* 0x000fe20008000f00 */
[----:B------:R-:W-:Y:S02]  /*07d0*/  ULOP3.LUT UR5, UR20, 0x1, URZ, 0xc0, !UPT ;  /* 0x0000000114057892 */ /* 0x000fe4000f8ec0ff */
[----:B------:R-:W-:Y:S02]  /*07e0*/  MOV R15, UR20 ;  /* 0x00000014000f7c02 */ /* 0x000fe40008000f00 */
[----:B------:R-:W-:Y:S01]  /*07f0*/  UISETP.NE.U32.AND UP1, UPT, UR5, 0x1, UPT ;  /* 0x000000010500788c */ /* 0x000fe2000bf25070 */
[----:B------:R-:W-:-:S04]  /*0800*/  PLOP3.LUT P1, PT, PT, PT, UP0, 0x80, 0x8 ;  /* 0x000000000008781c */ /* 0x000fc80003f2f008 */
[----:B------:R-:W1:Y:S01]  /*0810*/  @UP0 LDCU.128 UR8, c[0x0][0x380] ;  /* 0x00007000ff0807ac */ /* 0x000e620008000c00 */
[----:B------:R-:W-:Y:S01]  /*0820*/  PLOP3.LUT P0, PT, PT, PT, UP1, 0x80, 0x8 ;  /* 0x000000000008781c */ /* 0x000fe20003f0f018 */
[----:B------:R-:W2:Y:S04]  /*0830*/  @UP0 LDCU.64 UR6, c[0x0][0x380] ;  /* 0x00007000ff0607ac */ /* 0x000ea80008000a00 */
[----:B------:R-:W3:Y:S03]  /*0840*/  @!UP1 LDCU.128 UR12, c[0x0][0x380] ;  /* 0x00007000ff0c97ac */ /* 0x000ee60008000c00 */
[C---:B------:R-:W-:Y:S02]  /*0850*/  @P1 IADD3 R3, PT, PT, R13.reuse, UR4, RZ ;  /* 0x000000040d031c10 */ /* 0x040fe4000fffe0ff */
[----:B------:R-:W-:Y:S01]  /*0860*/  @P1 IADD3 R6, P2, PT, R13, UR4, RZ ;  /* 0x000000040d061c10 */ /* 0x000fe2000ff5e0ff */
[----:B------:R-:W-:Y:S01]  /*0870*/  @UP0 UIADD3 UR4, UPT, UPT, UR4, 0x2, URZ ;  /* 0x0000000204040890 */ /* 0x000fe2000fffe0ff */
[----:B-1----:R-:W-:Y:S01]  /*0880*/  MOV R11, UR9 ;  /* 0x00000009000b7c02 */ /* 0x002fe20008000f00 */
[----:B------:R-:W-:Y:S01]  /*0890*/  IMAD.U32 R10, RZ, RZ, UR8 ;  /* 0x00000008ff0a7e24 */ /* 0x000fe2000f8e00ff */
[----:B------:R-:W-:-:S02]  /*08a0*/  MOV R4, UR10 ;  /* 0x0000000a00047c02 */ /* 0x000fc40008000f00 */
[----:B------:R-:W-:Y:S01]  /*08b0*/  MOV R5, UR11 ;  /* 0x0000000b00057c02 */ /* 0x000fe20008000f00 */
[----:B------:R-:W-:-:S04]  /*08c0*/  @P1 IMAD.WIDE.U32 R10, R3, 0x4, R10 ;  /* 0x00000004030a1825 */ /* 0x000fc800078e000a */
[----:B------:R-:W-:Y:S01]  /*08d0*/  @P1 IMAD R3, R7, UR20, R0 ;  /* 0x0000001407031c24 */ /* 0x000fe2000f8e0200 */
[----:B------:R-:W-:Y:S01]  /*08e0*/  @P1 IADD3.X R7, PT, PT, RZ, RZ, RZ, P2, !PT ;  /* 0x000000ffff071210 */ /* 0x000fe200017fe4ff */
[----:B------:R-:W-:Y:S01]  /*08f0*/  IMAD.U32 R19, RZ, RZ, UR4 ;  /* 0x00000004ff137e24 */ /* 0x000fe2000f8e00ff */
[C---:B--2---:R-:W-:Y:S01]  /*0900*/  @P1 LEA R2, P2, R6.reuse, UR6, 0x2 ;  /* 0x0000000606021c11 */ /* 0x044fe2000f8410ff */
[----:B------:R-:W-:Y:S01]  /*0910*/  @P1 IMAD.WIDE R4, R3, 0x4, R4 ;  /* 0x0000000403041825 */ /* 0x000fe200078e0204 */
[----:B------:R-:W-:Y:S01]  /*0920*/  @!P0 IADD3 R17, PT, PT, R13, UR4, RZ ;  /* 0x000000040d118c10 */ /* 0x000fe2000fffe0ff */
[----:B0-----:R-:W2:Y:S01]  /*0930*/  @P1 LDG.E R11, desc[UR18][R10.64] ;  /* 0x000000120a0b1981 */ /* 0x001ea2000c1e1900 */
[----:B------:R-:W-:Y:S01]  /*0940*/  @P1 LEA.HI.X R3, R6, UR7, R7, 0x2, P2 ;  /* 0x0000000706031c11 */ /* 0x000fe200090f1407 */
[----:B------:R-:W-:Y:S01]  /*0950*/  @!P0 IMAD R19, R19, UR20, R0 ;  /* 0x0000001413138c24 */ /* 0x000fe2000f8e0200 */
[----:B---3--:R-:W-:Y:S01]  /*0960*/  MOV R6, UR12 ;  /* 0x0000000c00067c02 */ /* 0x008fe20008000f00 */
[----:B------:R-:W-:Y:S01]  /*0970*/  @P1 IMAD.WIDE R14, R15, 0x4, R4 ;  /* 0x000000040f0e1825 */ /* 0x000fe200078e0204 */
[----:B------:R-:W-:Y:S01]  /*0980*/  MOV R7, UR13 ;  /* 0x0000000d00077c02 */ /* 0x000fe20008000f00 */
[----:B------:R-:W2:Y:S01]  /*0990*/  @P1 LDG.E R4, desc[UR18][R4.64] ;  /* 0x0000001204041981 */ /* 0x000ea2000c1e1900 */
[----:B------:R-:W-:-:S02]  /*09a0*/  MOV R8, UR14 ;  /* 0x0000000e00087c02 */ /* 0x000fc40008000f00 */
[----:B------:R-:W-:Y:S01]  /*09b0*/  MOV R9, UR15 ;  /* 0x0000000f00097c02 */ /* 0x000fe20008000f00 */
[----:B------:R-:W-:Y:S01]  /*09c0*/  @!P0 IMAD.WIDE.U32 R6, R17, 0x4, R6 ;  /* 0x0000000411068825 */ /* 0x000fe200078e0006 */
[----:B------:R-:W3:Y:S03]  /*09d0*/  @P1 LDG.E R14, desc[UR18][R14.64] ;  /* 0x000000120e0e1981 */ /* 0x000ee6000c1e1900 */
[----:B------:R-:W-:Y:S01]  /*09e0*/  @!P0 IMAD.WIDE R8, R19, 0x4, R8 ;  /* 0x0000000413088825 */ /* 0x000fe200078e0208 */
[----:B------:R-:W3:Y:S04]  /*09f0*/  @P1 LDG.E R2, desc[UR18][R2.64+0x4] ;  /* 0x0000041202021981 */ /* 0x000ee8000c1e1900 */
[----:B------:R-:W4:Y:S04]  /*0a00*/  @!P0 LDG.E R7, desc[UR18][R6.64] ;  /* 0x0000001206078981 */ /* 0x000f28000c1e1900 */
[----:B------:R-:W4:Y:S01]  /*0a10*/  @!P0 LDG.E R8, desc[UR18][R8.64] ;  /* 0x0000001208088981 */ /* 0x000f22000c1e1900 */
[----:B--2---:R-:W-:-:S04]  /*0a20*/  @P1 FFMA R11, R11, R4, R12 ;  /* 0x000000040b0b1223 */ /* 0x004fc8000000000c */
[----:B---3--:R-:W-:-:S04]  /*0a30*/  @P1 FFMA R12, R2, R14, R11 ;  /* 0x0000000e020c1223 */ /* 0x008fc8000000000b */
[----:B----4-:R-:W-:-:S07]  /*0a40*/  @!P0 FFMA R12, R7, R8, R12 ;  /* 0x00000008070c8223 */ /* 0x010fce000000000c */
.L_x_8:
[----:B------:R-:W1:Y:S01]  /*0a50*/  LDC.64 R2, c[0x0][0x390] ;  /* 0x0000e400ff027b82 */ /* 0x000e620000000a00 */
[----:B------:R-:W-:-:S05]  /*0a60*/  IADD3 R13, PT, PT, R0, R13, RZ ;  /* 0x0000000d000d7210 */ /* 0x000fca0007ffe0ff */
[----:B-1----:R-:W-:-:S05]  /*0a70*/  IMAD.WIDE R2, R13, 0x4, R2 ;  /* 0x000000040d027825 */ /* 0x002fca00078e0202 */
[----:B0-----:R-:W-:Y:S01]  /*0a80*/  STG.E desc[UR18][R2.64], R12 ;  /* 0x0000000c02007986 */ /* 0x001fe2000c101912 */
[----:B------:R-:W-:Y:S05]  /*0a90*/  EXIT ;  /* 0x000000000000794d */ /* 0x000fea0003800000 */
.L_x_10:
        /* <DEDUP_REMOVED lines=14> */
.L_x_19:


//--------------------- .text._Z15matrixAddKernelPfS_S_i --------------------------
	.section	.text._Z15matrixAddKernelPfS_S_i,"ax",@progbits
	.align	128
        .global         _Z15matrixAddKernelPfS_S_i
        .type           _Z15matrixAddKernelPfS_S_i,@function
        .size           _Z15matrixAddKernelPfS_S_i,(.L_x_20 - _Z15matrixAddKernelPfS_S_i)
        .other          _Z15matrixAddKernelPfS_S_i,@"STO_CUDA_ENTRY STV_DEFAULT"
_Z15matrixAddKernelPfS_S_i:
.text._Z15matrixAddKernelPfS_S_i:
[----:B------:R-:W-:Y:S01]  /*0000*/  LDC R1, c[0x0][0x37c] ;  /* 0x0000df00ff017b82 */ /* 0x000fe20000000800 */
[----:B------:R-:W0:Y:S07]  /*0010*/  S2R R3, SR_TID.Y ;  /* 0x0000000000037919 */ /* 0x000e2e0000002200 */
[----:B------:R-:W0:Y:S01]  /*0020*/  LDC R0, c[0x0][0x364] ;  /* 0x0000d900ff007b82 */ /* 0x000e220000000800 */
[----:B------:R-:W1:Y:S01]  /*0030*/  LDCU UR6, c[0x0][0x398] ;  /* 0x00007300ff0677ac */ /* 0x000e620008000800 */
[----:B------:R-:W2:Y:S06]  /*0040*/  S2R R2, SR_TID.X ;  /* 0x0000000000027919 */ /* 0x000eac0000002100 */
[----:B------:R-:W0:Y:S08]  /*0050*/  S2UR UR4, SR_CTAID.Y ;  /* 0x00000000000479c3 */ /* 0x000e300000002600 */
[----:B------:R-:W2:Y:S08]  /*0060*/  S2UR UR5, SR_CTAID.X ;  /* 0x00000000000579c3 */ /* 0x000eb00000002500 */
[----:B------:R-:W2:Y:S01]  /*0070*/  LDC R7, c[0x0][0x360] ;  /* 0x0000d800ff077b82 */ /* 0x000ea20000000800 */
[----:B0-----:R-:W-:-:S02]  /*0080*/  IMAD R0, R0, UR4, R3 ;  /* 0x0000000400007c24 */ /* 0x001fc4000f8e0203 */
[----:B--2---:R-:W-:-:S05]  /*0090*/  IMAD R7, R7, UR5, R2 ;  /* 0x0000000507077c24 */ /* 0x004fca000f8e0202 */
[----:B------:R-:W-:-:S04]  /*00a0*/  VIMNMX R2, PT, PT, R0, R7, !PT ;  /* 0x0000000700027248 */ /* 0x000fc80007fe0100 */
[----:B-1----:R-:W-:-:S13]  /*00b0*/  ISETP.GE.AND P0, PT, R2, UR6, PT ;  /* 0x0000000602007c0c */ /* 0x002fda000bf06270 */
[----:B------:R-:W-:Y:S05]  /*00c0*/  @P0 EXIT ;  /* 0x000000000000094d */ /* 0x000fea0003800000 */
[----:B------:R-:W0:Y:S01]  /*00d0*/  LDC.64 R2, c[0x0][0x380] ;  /* 0x0000e000ff027b82 */ /* 0x000e220000000a00 */
[----:B------:R-:W1:Y:S01]  /*00e0*/  LDCU.64 UR4, c[0x0][0x358] ;  /* 0x00006b00ff0477ac */ /* 0x000e620008000a00 */
[----:B------:R-:W-:-:S06]  /*00f0*/  IMAD R9, R0, UR6, R7 ;  /* 0x0000000600097c24 */ /* 0x000fcc000f8e0207 */
[----:B------:R-:W2:Y:S08]  /*0100*/  LDC.64 R4, c[0x0][0x388] ;  /* 0x0000e200ff047b82 */ /* 0x000eb00000000a00 */
[----:B------:R-:W3:Y:S01]  /*0110*/  LDC.64 R6, c[0x0][0x390] ;  /* 0x0000e400ff067b82 */ /* 0x000ee20000000a00 */
[----:B0-----:R-:W-:-:S06]  /*0120*/  IMAD.WIDE R2, R9, 0x4, R2 ;  /* 0x0000000409027825 */ /* 0x001fcc00078e0202 */
[----:B-1----:R-:W4:Y:S01]  /*0130*/  LDG.E R2, desc[UR4][R2.64] ;  /* 0x0000000402027981 */ /* 0x002f22000c1e1900 */
[----:B--2---:R-:W-:-:S06]  /*0140*/  IMAD.WIDE R4, R9, 0x4, R4 ;  /* 0x0000000409047825 */ /* 0x004fcc00078e0204 */
[----:B------:R-:W4:Y:S01]  /*0150*/  LDG.E R5, desc[UR4][R4.64] ;  /* 0x0000000404057981 */ /* 0x000f22000c1e1900 */
[----:B---3--:R-:W-:-:S04]  /*0160*/  IMAD.WIDE R6, R9, 0x4, R6 ;  /* 0x0000000409067825 */ /* 0x008fc800078e0206 */
[----:B----4-:R-:W-:-:S05]  /*0170*/  FADD R9, R2, R5 ;  /* 0x0000000502097221 */ /* 0x010fca0000000000 */
[----:B------:R-:W-:Y:S01]  /*0180*/  STG.E desc[UR4][R6.64], R9 ;  /* 0x0000000906007986 */ /* 0x000fe2000c101904 */
[----:B------:R-:W-:Y:S05]  /*0190*/  EXIT ;  /* 0x000000000000794d */ /* 0x000fea0003800000 */
.L_x_11:
        /* <DEDUP_REMOVED lines=14> */
.L_x_20:


//--------------------- .text._Z20matrixVectMultKernelPfS_S_i --------------------------
	.section	.text._Z20matrixVectMultKernelPfS_S_i,"ax",@progbits
	.align	128
        .global         _Z20matrixVectMultKernelPfS_S_i
        .type           _Z20matrixVectMultKernelPfS_S_i,@function
        .size           _Z20matrixVectMultKernelPfS_S_i,(.L_x_21 - _Z20matrixVectMultKernelPfS_S_i)
        .other          _Z20matrixVectMultKernelPfS_S_i,@"STO_CUDA_ENTRY STV_DEFAULT"
_Z20matrixVectMultKernelPfS_S_i:
.text._Z20matrixVectMultKernelPfS_S_i:
[----:B------:R-:W-:Y:S01]  /*0000*/  LDC R1, c[0x0][0x37c] ;  /* 0x0000df00ff017b82 */ /* 0x000fe20000000800 */
[----:B------:R-:W0:Y:S07]  /*0010*/  S2R R5, SR_CTAID.X ;  /* 0x0000000000057919 */ /* 0x000e2e0000002500 */
[----:B------:R-:W1:Y:S01]  /*0020*/  LDC R8, c[0x0][0x398] ;  /* 0x0000e600ff087b82 */ /* 0x000e620000000800 */
[----:B------:R-:W0:Y:S01]  /*0030*/  LDCU UR4, c[0x0][0x360] ;  /* 0x00006c00ff0477ac */ /* 0x000e220008000800 */
[----:B------:R-:W0:Y:S01]  /*0040*/  S2R R0, SR_TID.X ;  /* 0x0000000000007919 */ /* 0x000e220000002100 */
[----:B-1----:R-:W-:-:S02]  /*0050*/  IMAD R3, R8, R8, RZ ;  /* 0x0000000808037224 */ /* 0x002fc400078e02ff */
[----:B0-----:R-:W-:-:S04]  /*0060*/  IMAD R5, R5, UR4, R0 ;  /* 0x0000000405057c24 */ /* 0x001fc8000f8e0200 */
[----:B------:R-:W-:-:S05]  /*0070*/  IMAD R0, R5, R8, RZ ;  /* 0x0000000805007224 */ /* 0x000fca00078e02ff */
[----:B------:R-:W-:-:S13]  /*0080*/  ISETP.GE.AND P0, PT, R0, R3, PT ;  /* 0x000000030000720c */ /* 0x000fda0003f06270 */
[----:B------:R-:W-:Y:S05]  /*0090*/  @P0 EXIT ;  /* 0x000000000000094d */ /* 0x000fea0003800000 */
[----:B------:R-:W0:Y:S01]  /*00a0*/  LDC.64 R2, c[0x0][0x390] ;  /* 0x0000e400ff027b82 */ /* 0x000e220000000a00 */
[----:B------:R-:W1:Y:S01]  /*00b0*/  LDCU.64 UR4, c[0x0][0x358] ;  /* 0x00006b00ff0477ac */ /* 0x000e620008000a00 */
[----:B------:R-:W-:Y:S01]  /*00c0*/  ISETP.GE.AND P0, PT, R8, 0x1, PT ;  /* 0x000000010800780c */ /* 0x000fe20003f06270 */
[----:B0-----:R-:W-:-:S04]  /*00d0*/  IMAD.WIDE R2, R5, 0x4, R2 ;  /* 0x0000000405027825 */ /* 0x001fc800078e0202 */
[----:B------:R-:W-:-:S05]  /*00e0*/  HFMA2 R5, -RZ, RZ, 1.875, 0 ;  /* 0x3f800000ff057431 */ /* 0x000fca00000001ff */
[----:B-1----:R0:W-:Y:S03]  /*00f0*/  STG.E desc[UR4][R2.64], R5 ;  /* 0x0000000502007986 */ /* 0x0021e6000c101904 */
[----:B------:R-:W-:Y:S05]  /*0100*/  @!P0 EXIT ;  /* 0x000000000000894d */ /* 0x000fea0003800000 */
[----:B0-----:R-:W-:Y:S01]  /*0110*/  VIADD R5, R0, 0x1 ;  /* 0x0000000100057836 */ /* 0x001fe20000000000 */
[----:B------:R-:W-:Y:S01]  /*0120*/  IADD3 R6, PT, PT, R8, -0x1, RZ ;  /* 0xffffffff08067810 */ /* 0x000fe20007ffe0ff */
[----:B------:R-:W-:Y:S01]  /*0130*/  BSSY.RECONVERGENT B0, `(.L_x_12) ;  /* 0x000002f000007945 */ /* 0x000fe20003800200 */
[----:B------:R-:W-:Y:S01]  /*0140*/  LOP3.LUT R4, RZ, R0, RZ, 0x33, !PT ;  /* 0x00000000ff047212 */ /* 0x000fe200078e33ff */
[----:B------:R-:W-:Y:S01]  /*0150*/  IMAD.MOV.U32 R13, RZ, RZ, 0x3f800000 ;  /* 0x3f800000ff0d7424 */ /* 0x000fe200078e00ff */
[----:B------:R-:W-:Y:S02]  /*0160*/  VIADDMNMX R5, R0, R8, R5, !PT ;  /* 0x0000000800057246 */ /* 0x000fe40007800105 */
[----:B------:R-:W-:Y:S02]  /*0170*/  MOV R11, RZ ;  /* 0x000000ff000b7202 */ /* 0x000fe40000000f00 */
[----:B------:R-:W-:-:S04]  /*0180*/  VIADDMNMX.U32 R4, R5, R4, R6, PT ;  /* 0x0000000405047246 */ /* 0x000fc80003800006 */
[C---:B------:R-:W-:Y:S01]  /*0190*/  ISETP.GE.U32.AND P1, PT, R4.reuse, 0x3, PT ;  /* 0x000000030400780c */ /* 0x040fe20003f26070 */
[----:B------:R-:W-:-:S05]  /*01a0*/  VIADD R8, R4, 0x1 ;  /* 0x0000000104087836 */ /* 0x000fca0000000000 */
[----:B------:R-:W-:-:S04]  /*01b0*/  LOP3.LUT R10, R8, 0x3, RZ, 0xc0, !PT ;  /* 0x00000003080a7812 */ /* 0x000fc800078ec0ff */
[----:B------:R-:W-:-:S03]  /*01c0*/  ISETP.NE.AND P0, PT, R10, RZ, PT ;  /* 0x000000ff0a00720c */ /* 0x000fc60003f05270 */
[----:B------:R-:W-:Y:S10]  /*01d0*/  @!P1 BRA `(.L_x_13) ;  /* 0x0000000000909947 */ /* 0x000ff40003800000 */
[----:B------:R-:W0:Y:S01]  /*01e0*/  LDC.64 R6, c[0x0][0x388] ;  /* 0x0000e200ff067b82 */ /* 0x000e220000000a00 */
[----:B------:R-:W-:Y:S02]  /*01f0*/  LOP3.LUT R11, R8, 0xfffffffc, RZ, 0xc0, !PT ;  /* 0xfffffffc080b7812 */ /* 0x000fe400078ec0ff */
[----:B------:R-:W-:-:S03]  /*0200*/  MOV R13, 0x3f800000 ;  /* 0x3f800000000d7802 */ /* 0x000fc60000000f00 */
[----:B------:R-:W-:Y:S02]  /*0210*/  IMAD.MOV R12, RZ, RZ, -R11 ;  /* 0x000000ffff0c7224 */ /* 0x000fe400078e0a0b */
[----:B------:R-:W1:Y:S01]  /*0220*/  LDC.64 R4, c[0x0][0x380] ;  /* 0x0000e000ff047b82 */ /* 0x000e620000000a00 */
[----:B0-----:R-:W-:-:S05]  /*0230*/  IADD3 R6, P2, PT, R6, 0x8, RZ ;  /* 0x0000000806067810 */ /* 0x001fca0007f5e0ff */
[----:B------:R-:W-:Y:S01]  /*0240*/  IMAD.X R7, RZ, RZ, R7, P2 ;  /* 0x000000ffff077224 */ /* 0x000fe200010e0607 */
[----:B-1----:R-:W-:-:S04]  /*0250*/  IADD3 R4, P1, PT, R4, 0x8, RZ ;  /* 0x0000000804047810 */ /* 0x002fc80007f3e0ff */
[----:B------:R-:W-:-:S09]  /*0260*/  IADD3.X R5, PT, PT, RZ, R5, RZ, P1, !PT ;  /* 0x00000005ff057210 */ /* 0x000fd20000ffe4ff */
.L_x_14:
[----:B------:R-:W-:Y:S01]  /*0270*/  IMAD.WIDE R8, R0, 0x4, R4 ;  /* 0x0000000400087825 */ /* 0x000fe200078e0204 */
[----:B-1----:R-:W2:Y:S04]  /*0280*/  LDG.E R15, desc[UR4][R6.64+-0x8] ;  /* 0xfffff804060f7981 */ /* 0x002ea8000c1e1900 */
[----:B------:R-:W2:Y:S02]  /*0290*/  LDG.E R14, desc[UR4][R8.64+-0x8] ;  /* 0xfffff804080e7981 */ /* 0x000ea4000c1e1900 */
[----:B--2---:R-:W-:-:S04]  /*02a0*/  FADD R14, R14, R15 ;  /* 0x0000000f0e0e7221 */ /* 0x004fc80000000000 */
[----:B------:R-:W-:-:S05]  /*02b0*/  FMUL R13, R14, R13 ;  /* 0x0000000d0e0d7220 */ /* 0x000fca0000400000 */
[----:B------:R0:W-:Y:S04]  /*02c0*/  STG.E desc[UR4][R2.64], R13 ;  /* 0x0000000d02007986 */ /* 0x0001e8000c101904 */
[----:B------:R-:W2:Y:S04]  /*02d0*/  LDG.E R14, desc[UR4][R8.64+-0x4] ;  /* 0xfffffc04080e7981 */ /* 0x000ea8000c1e1900 */
        /* <DEDUP_REMOVED lines=9> */
[----:B0-----:R-:W2:Y:S04]  /*0370*/  LDG.E R13, desc[UR4][R8.64+0x4] ;  /* 0x00000404080d7981 */ /* 0x001ea8000c1e1900 */
[----:B------:R0:W2:Y:S01]  /*0380*/  LDG.E R14, desc[UR4][R6.64+0x4] ;  /* 0x00000404060e7981 */ /* 0x0000a2000c1e1900 */
[----:B------:R-:W-:Y:S02]  /*0390*/  IADD3 R12, PT, PT, R12, 0x4, RZ ;  /* 0x000000040c0c7810 */ /* 0x000fe40007ffe0ff */
[----:B------:R-:W-:-:S02]  /*03a0*/  IADD3 R0, PT, PT, R0, 0x4, RZ ;  /* 0x0000000400007810 */ /* 0x000fc40007ffe0ff */
[----:B------:R-:W-:Y:S02]  /*03b0*/  ISETP.NE.AND P1, PT, R12, RZ, PT ;  /* 0x000000ff0c00720c */ /* 0x000fe40003f25270 */
[----:B0-----:R-:W-:-:S05]  /*03c0*/  IADD3 R6, P2, PT, R6, 0x10, RZ ;  /* 0x0000001006067810 */ /* 0x001fca0007f5e0ff */
[----:B------:R-:W-:Y:S02]  /*03d0*/  IMAD.X R7, RZ, RZ, R7, P2 ;  /* 0x000000ffff077224 */ /* 0x000fe400010e0607 */
[----:B--2---:R-:W-:-:S04]  /*03e0*/  FADD R14, R13, R14 ;  /* 0x0000000e0d0e7221 */ /* 0x004fc80000000000 */
[----:B------:R-:W-:-:S05]  /*03f0*/  FMUL R13, R17, R14 ;  /* 0x0000000e110d7220 */ /* 0x000fca0000400000 */
[----:B------:R1:W-:Y:S01]  /*0400*/  STG.E desc[UR4][R2.64], R13 ;  /* 0x0000000d02007986 */ /* 0x0003e2000c101904 */
[----:B------:R-:W-:Y:S05]  /*0410*/  @P1 BRA `(.L_x_14) ;  /* 0xfffffffc00941947 */ /* 0x000fea000383ffff */
.L_x_13:
[----:B------:R-:W-:Y:S05]  /*0420*/  BSYNC.RECONVERGENT B0 ;  /* 0x0000000000007941 */ /* 0x000fea0003800200 */
.L_x_12:
[----:B------:R-:W-:Y:S05]  /*0430*/  @!P0 EXIT ;  /* 0x000000000000894d */ /* 0x000fea0003800000 */
[----:B------:R-:W0:Y:S01]  /*0440*/  LDC.64 R6, c[0x0][0x388] ;  /* 0x0000e200ff067b82 */ /* 0x000e220000000a00 */
[----:B------:R-:W-:-:S07]  /*0450*/  IMAD.MOV R10, RZ, RZ, -R10 ;  /* 0x000000ffff0a7224 */ /* 0x000fce00078e0a0a */
[----:B------:R-:W2:Y:S01]  /*0460*/  LDC.64 R4, c[0x0][0x380] ;  /* 0x0000e000ff047b82 */ /* 0x000ea20000000a00 */
[----:B0-----:R-:W-:-:S04]  /*0470*/  IMAD.WIDE.U32 R6, R11, 0x4, R6 ;  /* 0x000000040b067825 */ /* 0x001fc800078e0006 */
[----:B------:R-:W-:Y:S01]  /*0480*/  IMAD.MOV.U32 R8, RZ, RZ, R6 ;  /* 0x000000ffff087224 */ /* 0x000fe200078e0006 */
[----:B------:R-:W-:-:S07]  /*0490*/  MOV R11, R7 ;  /* 0x00000007000b7202 */ /* 0x000fce0000000f00 */
.L_x_15:
[----:B--2---:R-:W-:Y:S01]  /*04a0*/  IMAD.WIDE R6, R0, 0x4, R4 ;  /* 0x0000000400067825 */ /* 0x004fe200078e0204 */
[----:B------:R-:W-:-:S05]  /*04b0*/  MOV R9, R11 ;  /* 0x0000000b00097202 */ /* 0x000fca0000000f00 */
[----:B------:R-:W2:Y:S04]  /*04c0*/  LDG.E R6, desc[UR4][R6.64] ;  /* 0x0000000406067981 */ /* 0x000ea8000c1e1900 */
[----:B0-----:R0:W2:Y:S01]  /*04d0*/  LDG.E R9, desc[UR4][R8.64] ;  /* 0x0000000408097981 */ /* 0x0010a2000c1e1900 */
[----:B------:R-:W-:Y:S01]  /*04e0*/  VIADD R10, R10, 0x1 ;  /* 0x000000010a0a7836 */ /* 0x000fe20000000000 */
[----:B------:R-:W-:-:S04]  /*04f0*/  IADD3 R0, PT, PT, R0, 0x1, RZ ;  /* 0x0000000100007810 */ /* 0x000fc80007ffe0ff */
[----:B------:R-:W-:Y:S02]  /*0500*/  ISETP.NE.AND P0, PT, R10, RZ, PT ;  /* 0x000000ff0a00720c */ /* 0x000fe40003f05270 */
[----:B0-----:R-:W-:-:S04]  /*0510*/  IADD3 R8, P1, PT, R8, 0x4, RZ ;  /* 0x0000000408087810 */ /* 0x001fc80007f3e0ff */
[----:B------:R-:W-:Y:S01]  /*0520*/  IADD3.X R11, PT, PT, RZ, R11, RZ, P1, !PT ;  /* 0x0000000bff0b7210 */ /* 0x000fe20000ffe4ff */
[----:B--2---:R-:W-:-:S04]  /*0530*/  FADD R12, R6, R9 ;  /* 0x00000009060c7221 */ /* 0x004fc80000000000 */
[----:B-1----:R-:W-:-:S05]  /*0540*/  FMUL R13, R12, R13 ;  /* 0x0000000d0c0d7220 */ /* 0x002fca0000400000 */
[----:B------:R0:W-:Y:S01]  /*0550*/  STG.E desc[UR4][R2.64], R13 ;  /* 0x0000000d02007986 */ /* 0x0001e2000c101904 */
[----:B------:R-:W-:Y:S05]  /*0560*/  @P0 BRA `(.L_x_15) ;  /* 0xfffffffc00cc0947 */ /* 0x000fea000383ffff */
[----:B------:R-:W-:Y:S05]  /*0570*/  EXIT ;  /* 0x000000000000794d */ /* 0x000fea0003800000 */
.L_x_16:
        /* <DEDUP_REMOVED lines=16> */
.L_x_21:


//--------------------- .nv.shared._Z17MatrixMulKernelV3PfS_S_i --------------------------
	.section	.nv.shared._Z17MatrixMulKernelV3PfS_S_i,"aw",@nobits
	.sectionflags	@""
	.align	4
.nv.shared._Z17MatrixMulKernelV3PfS_S_i:
	.zero		33792


//--------------------- .nv.shared.reserved.0     --------------------------
	.section	.nv.shared.reserved.0,"aw",@nobits
	.weak		__nv_reservedSMEM_offset_0_alias
	.size		__nv_reservedSMEM_offset_0_alias, 0, 64
	.other		__nv_reservedSMEM_offset_0_alias,@"STO_CUDA_RESERVED_SHARED STV_DEFAULT"
__nv_reservedSMEM_offset_0_alias:
	.zero		0
	.zero		64


//--------------------- .nv.shared._Z17MatrixMulKernelV2PfS_S_i --------------------------
	.section	.nv.shared._Z17MatrixMulKernelV2PfS_S_i,"aw",@nobits
	.sectionflags	@""
	.align	4
.nv.shared._Z17MatrixMulKernelV2PfS_S_i:
	.zero		33792


//--------------------- .nv.constant0._Z17MatrixMulKernelV3PfS_S_i --------------------------
	.section	.nv.constant0._Z17MatrixMulKernelV3PfS_S_i,"a",@progbits
	.sectionflags	@""
	.align	4
.nv.constant0._Z17MatrixMulKernelV3PfS_S_i:
	.zero		924


//--------------------- .nv.constant0._Z17MatrixMulKernelV2PfS_S_i --------------------------
	.section	.nv.constant0._Z17MatrixMulKernelV2PfS_S_i,"a",@progbits
	.sectionflags	@""
	.align	4
.nv.constant0._Z17MatrixMulKernelV2PfS_S_i:
	.zero		924


//--------------------- .nv.constant0._Z17MatrixMulKernelV1PfS_S_i --------------------------
	.section	.nv.constant0._Z17MatrixMulKernelV1PfS_S_i,"a",@progbits
	.sectionflags	@""
	.align	4
.nv.constant0._Z17MatrixMulKernelV1PfS_S_i:
	.zero		924


//--------------------- .nv.constant0._Z15matrixAddKernelPfS_S_i --------------------------
	.section	.nv.constant0._Z15matrixAddKernelPfS_S_i,"a",@progbits
	.sectionflags	@""
	.align	4
.nv.constant0._Z15matrixAddKernelPfS_S_i:
	.zero		924


//--------------------- .nv.constant0._Z20matrixVectMultKernelPfS_S_i --------------------------
	.section	.nv.constant0._Z20matrixVectMultKernelPfS_S_i,"a",@progbits
	.sectionflags	@""
	.align	4
.nv.constant0._Z20matrixVectMultKernelPfS_S_i:
	.zero		924


//--------------------- SYMBOLS --------------------------

	.type		.nv.reservedSmem.offset0,@object
	.size		.nv.reservedSmem.offset0,0x4
	.type		.nv.reservedSmem.cap,@object
	.size		.nv.reservedSmem.cap,0x4
